//
// Generated by NVIDIA NVVM Compiler
//
// Compiler Build ID: CL-36424714
// Cuda compilation tools, release 13.0, V13.0.88
// Based on NVVM 20.0.0
//

.version 9.0
.target sm_100
.address_size 64

	// .globl	_Z18compute_cost_huberPK6float2S1_iPK6float3PKiS6_fPf
.global .align 4 .b8 __cudart_i2opi_f[24] = {65, 144, 67, 60, 153, 149, 98, 219, 192, 221, 52, 245, 209, 87, 39, 252, 41, 21, 68, 78, 110, 131, 249, 162};

.visible .entry _Z18compute_cost_huberPK6float2S1_iPK6float3PKiS6_fPf(
	.param .u64 .ptr .align 1 _Z18compute_cost_huberPK6float2S1_iPK6float3PKiS6_fPf_param_0,
	.param .u64 .ptr .align 1 _Z18compute_cost_huberPK6float2S1_iPK6float3PKiS6_fPf_param_1,
	.param .u32 _Z18compute_cost_huberPK6float2S1_iPK6float3PKiS6_fPf_param_2,
	.param .u64 .ptr .align 1 _Z18compute_cost_huberPK6float2S1_iPK6float3PKiS6_fPf_param_3,
	.param .u64 .ptr .align 1 _Z18compute_cost_huberPK6float2S1_iPK6float3PKiS6_fPf_param_4,
	.param .u64 .ptr .align 1 _Z18compute_cost_huberPK6float2S1_iPK6float3PKiS6_fPf_param_5,
	.param .f32 _Z18compute_cost_huberPK6float2S1_iPK6float3PKiS6_fPf_param_6,
	.param .u64 .ptr .align 1 _Z18compute_cost_huberPK6float2S1_iPK6float3PKiS6_fPf_param_7
)
{
	.local .align 4 .b8 	__local_depot0[28];
	.reg .b64 	%SP;
	.reg .b64 	%SPL;
	.reg .pred 	%p<35>;
	.reg .b32 	%r<164>;
	.reg .b32 	%f<125>;
	.reg .b64 	%rd<101>;
	.reg .b64 	%fd<18>;

	mov.u64 	%SPL, __local_depot0;
	ld.param.u64 	%rd31, [_Z18compute_cost_huberPK6float2S1_iPK6float3PKiS6_fPf_param_0];
	ld.param.u64 	%rd32, [_Z18compute_cost_huberPK6float2S1_iPK6float3PKiS6_fPf_param_1];
	ld.param.u32 	%r56, [_Z18compute_cost_huberPK6float2S1_iPK6float3PKiS6_fPf_param_2];
	ld.param.u64 	%rd36, [_Z18compute_cost_huberPK6float2S1_iPK6float3PKiS6_fPf_param_3];
	ld.param.u64 	%rd33, [_Z18compute_cost_huberPK6float2S1_iPK6float3PKiS6_fPf_param_4];
	ld.param.u64 	%rd34, [_Z18compute_cost_huberPK6float2S1_iPK6float3PKiS6_fPf_param_5];
	ld.param.f32 	%f32, [_Z18compute_cost_huberPK6float2S1_iPK6float3PKiS6_fPf_param_6];
	ld.param.u64 	%rd35, [_Z18compute_cost_huberPK6float2S1_iPK6float3PKiS6_fPf_param_7];
	cvta.to.global.u64 	%rd1, %rd36;
	add.u64 	%rd2, %SPL, 0;
	mov.u32 	%r57, %ntid.x;
	mov.u32 	%r58, %ctaid.x;
	mov.u32 	%r59, %tid.x;
	mad.lo.s32 	%r1, %r57, %r58, %r59;
	setp.ge.s32 	%p1, %r1, %r56;
	@%p1 bra 	$L__BB0_37;
	cvta.to.global.u64 	%rd38, %rd31;
	cvta.to.global.u64 	%rd39, %rd33;
	mul.wide.s32 	%rd40, %r1, 8;
	add.s64 	%rd41, %rd38, %rd40;
	ld.global.v2.f32 	{%f2, %f1}, [%rd41];
	mul.wide.s32 	%rd42, %r1, 4;
	add.s64 	%rd43, %rd39, %rd42;
	ld.global.u32 	%r60, [%rd43];
	mul.wide.s32 	%rd44, %r60, 12;
	add.s64 	%rd45, %rd1, %rd44;
	ld.global.f32 	%f3, [%rd45];
	ld.global.f32 	%f4, [%rd45+4];
	ld.global.f32 	%f5, [%rd45+8];
	mul.f32 	%f33, %f3, 0f3F22F983;
	cvt.rni.s32.f32 	%r155, %f33;
	cvt.rn.f32.s32 	%f34, %r155;
	fma.rn.f32 	%f35, %f34, 0fBFC90FDA, %f3;
	fma.rn.f32 	%f36, %f34, 0fB3A22168, %f35;
	fma.rn.f32 	%f122, %f34, 0fA7C234C5, %f36;
	abs.f32 	%f7, %f3;
	setp.ltu.f32 	%p2, %f7, 0f47CE4780;
	mov.u32 	%r151, %r155;
	mov.f32 	%f121, %f122;
	@%p2 bra 	$L__BB0_9;
	setp.neu.f32 	%p3, %f7, 0f7F800000;
	@%p3 bra 	$L__BB0_4;
	mov.f32 	%f39, 0f00000000;
	mul.rn.f32 	%f121, %f3, %f39;
	mov.b32 	%r151, 0;
	bra.uni 	$L__BB0_9;
$L__BB0_4:
	mov.b32 	%r3, %f3;
	shl.b32 	%r62, %r3, 8;
	or.b32  	%r4, %r62, -2147483648;
	mov.b64 	%rd91, 0;
	mov.b32 	%r148, 0;
	mov.u64 	%rd89, __cudart_i2opi_f;
	mov.u64 	%rd90, %rd2;
$L__BB0_5:
	.pragma "nounroll";
	ld.global.nc.u32 	%r63, [%rd89];
	mad.wide.u32 	%rd48, %r63, %r4, %rd91;
	shr.u64 	%rd91, %rd48, 32;
	st.local.u32 	[%rd90], %rd48;
	add.s32 	%r148, %r148, 1;
	add.s64 	%rd90, %rd90, 4;
	add.s64 	%rd89, %rd89, 4;
	setp.ne.s32 	%p4, %r148, 6;
	@%p4 bra 	$L__BB0_5;
	shr.u32 	%r64, %r3, 23;
	st.local.u32 	[%rd2+24], %rd91;
	and.b32  	%r7, %r64, 31;
	and.b32  	%r65, %r64, 224;
	add.s32 	%r66, %r65, -128;
	shr.u32 	%r67, %r66, 5;
	mul.wide.u32 	%rd49, %r67, 4;
	sub.s64 	%rd9, %rd2, %rd49;
	ld.local.u32 	%r149, [%rd9+24];
	ld.local.u32 	%r150, [%rd9+20];
	setp.eq.s32 	%p5, %r7, 0;
	@%p5 bra 	$L__BB0_8;
	shf.l.wrap.b32 	%r149, %r150, %r149, %r7;
	ld.local.u32 	%r68, [%rd9+16];
	shf.l.wrap.b32 	%r150, %r68, %r150, %r7;
$L__BB0_8:
	shr.u32 	%r69, %r149, 30;
	shf.l.wrap.b32 	%r70, %r150, %r149, 2;
	shl.b32 	%r71, %r150, 2;
	shr.u32 	%r72, %r70, 31;
	add.s32 	%r73, %r72, %r69;
	neg.s32 	%r74, %r73;
	setp.lt.s32 	%p6, %r3, 0;
	selp.b32 	%r151, %r74, %r73, %p6;
	xor.b32  	%r75, %r70, %r3;
	shr.s32 	%r76, %r70, 31;
	xor.b32  	%r77, %r76, %r70;
	xor.b32  	%r78, %r76, %r71;
	cvt.u64.u32 	%rd50, %r77;
	shl.b64 	%rd51, %rd50, 32;
	cvt.u64.u32 	%rd52, %r78;
	or.b64  	%rd53, %rd51, %rd52;
	cvt.rn.f64.s64 	%fd4, %rd53;
	mul.f64 	%fd5, %fd4, 0d3BF921FB54442D19;
	cvt.rn.f32.f64 	%f37, %fd5;
	neg.f32 	%f38, %f37;
	setp.lt.s32 	%p7, %r75, 0;
	selp.f32 	%f121, %f38, %f37, %p7;
$L__BB0_9:
	setp.ltu.f32 	%p8, %f7, 0f47CE4780;
	add.s32 	%r80, %r151, 1;
	mul.rn.f32 	%f40, %f121, %f121;
	and.b32  	%r81, %r151, 1;
	setp.eq.b32 	%p9, %r81, 1;
	selp.f32 	%f41, %f121, 0f3F800000, %p9;
	fma.rn.f32 	%f42, %f40, %f41, 0f00000000;
	fma.rn.f32 	%f43, %f40, 0f37CBAC00, 0fBAB607ED;
	selp.f32 	%f44, 0fB94D4153, %f43, %p9;
	selp.f32 	%f45, 0f3C0885E4, 0f3D2AAABB, %p9;
	fma.rn.f32 	%f46, %f44, %f40, %f45;
	selp.f32 	%f47, 0fBE2AAAA8, 0fBEFFFFFF, %p9;
	fma.rn.f32 	%f48, %f46, %f40, %f47;
	fma.rn.f32 	%f49, %f48, %f42, %f41;
	and.b32  	%r82, %r80, 2;
	setp.eq.s32 	%p10, %r82, 0;
	mov.f32 	%f50, 0f00000000;
	sub.f32 	%f51, %f50, %f49;
	selp.f32 	%f11, %f49, %f51, %p10;
	@%p8 bra 	$L__BB0_17;
	setp.neu.f32 	%p11, %f7, 0f7F800000;
	@%p11 bra 	$L__BB0_12;
	mov.f32 	%f54, 0f00000000;
	mul.rn.f32 	%f122, %f3, %f54;
	mov.b32 	%r155, 0;
	bra.uni 	$L__BB0_17;
$L__BB0_12:
	mov.b32 	%r16, %f3;
	shl.b32 	%r84, %r16, 8;
	or.b32  	%r17, %r84, -2147483648;
	mov.b64 	%rd94, 0;
	mov.b32 	%r152, 0;
	mov.u64 	%rd92, __cudart_i2opi_f;
	mov.u64 	%rd93, %rd2;
$L__BB0_13:
	.pragma "nounroll";
	ld.global.nc.u32 	%r85, [%rd92];
	mad.wide.u32 	%rd56, %r85, %r17, %rd94;
	shr.u64 	%rd94, %rd56, 32;
	st.local.u32 	[%rd93], %rd56;
	add.s32 	%r152, %r152, 1;
	add.s64 	%rd93, %rd93, 4;
	add.s64 	%rd92, %rd92, 4;
	setp.ne.s32 	%p12, %r152, 6;
	@%p12 bra 	$L__BB0_13;
	shr.u32 	%r86, %r16, 23;
	st.local.u32 	[%rd2+24], %rd94;
	and.b32  	%r20, %r86, 31;
	and.b32  	%r87, %r86, 224;
	add.s32 	%r88, %r87, -128;
	shr.u32 	%r89, %r88, 5;
	mul.wide.u32 	%rd57, %r89, 4;
	sub.s64 	%rd16, %rd2, %rd57;
	ld.local.u32 	%r153, [%rd16+24];
	ld.local.u32 	%r154, [%rd16+20];
	setp.eq.s32 	%p13, %r20, 0;
	@%p13 bra 	$L__BB0_16;
	shf.l.wrap.b32 	%r153, %r154, %r153, %r20;
	ld.local.u32 	%r90, [%rd16+16];
	shf.l.wrap.b32 	%r154, %r90, %r154, %r20;
$L__BB0_16:
	shr.u32 	%r91, %r153, 30;
	shf.l.wrap.b32 	%r92, %r154, %r153, 2;
	shl.b32 	%r93, %r154, 2;
	shr.u32 	%r94, %r92, 31;
	add.s32 	%r95, %r94, %r91;
	neg.s32 	%r96, %r95;
	setp.lt.s32 	%p14, %r16, 0;
	selp.b32 	%r155, %r96, %r95, %p14;
	xor.b32  	%r97, %r92, %r16;
	shr.s32 	%r98, %r92, 31;
	xor.b32  	%r99, %r98, %r92;
	xor.b32  	%r100, %r98, %r93;
	cvt.u64.u32 	%rd58, %r99;
	shl.b64 	%rd59, %rd58, 32;
	cvt.u64.u32 	%rd60, %r100;
	or.b64  	%rd61, %rd59, %rd60;
	cvt.rn.f64.s64 	%fd6, %rd61;
	mul.f64 	%fd7, %fd6, 0d3BF921FB54442D19;
	cvt.rn.f32.f64 	%f52, %fd7;
	neg.f32 	%f53, %f52;
	setp.lt.s32 	%p15, %r97, 0;
	selp.f32 	%f122, %f53, %f52, %p15;
$L__BB0_17:
	mul.rn.f32 	%f55, %f122, %f122;
	and.b32  	%r102, %r155, 1;
	setp.eq.b32 	%p16, %r102, 1;
	selp.f32 	%f56, 0f3F800000, %f122, %p16;
	fma.rn.f32 	%f57, %f55, %f56, 0f00000000;
	fma.rn.f32 	%f58, %f55, 0f37CBAC00, 0fBAB607ED;
	selp.f32 	%f59, %f58, 0fB94D4153, %p16;
	selp.f32 	%f60, 0f3D2AAABB, 0f3C0885E4, %p16;
	fma.rn.f32 	%f61, %f59, %f55, %f60;
	selp.f32 	%f62, 0fBEFFFFFF, 0fBE2AAAA8, %p16;
	fma.rn.f32 	%f63, %f61, %f55, %f62;
	fma.rn.f32 	%f64, %f63, %f57, %f56;
	and.b32  	%r103, %r155, 2;
	setp.eq.s32 	%p17, %r103, 0;
	mov.f32 	%f65, 0f00000000;
	sub.f32 	%f66, %f65, %f64;
	selp.f32 	%f67, %f64, %f66, %p17;
	mul.f32 	%f68, %f2, %f11;
	mul.f32 	%f69, %f1, %f67;
	sub.f32 	%f70, %f68, %f69;
	add.f32 	%f15, %f4, %f70;
	mul.f32 	%f71, %f2, %f67;
	fma.rn.f32 	%f72, %f1, %f11, %f71;
	add.f32 	%f16, %f5, %f72;
	cvta.to.global.u64 	%rd62, %rd32;
	mul.wide.s32 	%rd63, %r1, 8;
	add.s64 	%rd64, %rd62, %rd63;
	ld.global.v2.f32 	{%f18, %f17}, [%rd64];
	cvta.to.global.u64 	%rd65, %rd34;
	mul.wide.s32 	%rd66, %r1, 4;
	add.s64 	%rd67, %rd65, %rd66;
	ld.global.u32 	%r104, [%rd67];
	mul.wide.s32 	%rd68, %r104, 12;
	add.s64 	%rd69, %rd1, %rd68;
	ld.global.f32 	%f19, [%rd69];
	ld.global.f32 	%f20, [%rd69+4];
	ld.global.f32 	%f21, [%rd69+8];
	mul.f32 	%f73, %f19, 0f3F22F983;
	cvt.rni.s32.f32 	%r163, %f73;
	cvt.rn.f32.s32 	%f74, %r163;
	fma.rn.f32 	%f75, %f74, 0fBFC90FDA, %f19;
	fma.rn.f32 	%f76, %f74, 0fB3A22168, %f75;
	fma.rn.f32 	%f124, %f74, 0fA7C234C5, %f76;
	abs.f32 	%f23, %f19;
	setp.ltu.f32 	%p18, %f23, 0f47CE4780;
	mov.u32 	%r159, %r163;
	mov.f32 	%f123, %f124;
	@%p18 bra 	$L__BB0_25;
	setp.neu.f32 	%p19, %f23, 0f7F800000;
	@%p19 bra 	$L__BB0_20;
	mov.f32 	%f79, 0f00000000;
	mul.rn.f32 	%f123, %f19, %f79;
	mov.b32 	%r159, 0;
	bra.uni 	$L__BB0_25;
$L__BB0_20:
	mov.b32 	%r30, %f19;
	shl.b32 	%r106, %r30, 8;
	or.b32  	%r31, %r106, -2147483648;
	mov.b64 	%rd97, 0;
	mov.b32 	%r156, 0;
	mov.u64 	%rd95, __cudart_i2opi_f;
	mov.u64 	%rd96, %rd2;
$L__BB0_21:
	.pragma "nounroll";
	ld.global.nc.u32 	%r107, [%rd95];
	mad.wide.u32 	%rd72, %r107, %r31, %rd97;
	shr.u64 	%rd97, %rd72, 32;
	st.local.u32 	[%rd96], %rd72;
	add.s32 	%r156, %r156, 1;
	add.s64 	%rd96, %rd96, 4;
	add.s64 	%rd95, %rd95, 4;
	setp.ne.s32 	%p20, %r156, 6;
	@%p20 bra 	$L__BB0_21;
	shr.u32 	%r108, %r30, 23;
	st.local.u32 	[%rd2+24], %rd97;
	and.b32  	%r34, %r108, 31;
	and.b32  	%r109, %r108, 224;
	add.s32 	%r110, %r109, -128;
	shr.u32 	%r111, %r110, 5;
	mul.wide.u32 	%rd73, %r111, 4;
	sub.s64 	%rd23, %rd2, %rd73;
	ld.local.u32 	%r157, [%rd23+24];
	ld.local.u32 	%r158, [%rd23+20];
	setp.eq.s32 	%p21, %r34, 0;
	@%p21 bra 	$L__BB0_24;
	shf.l.wrap.b32 	%r157, %r158, %r157, %r34;
	ld.local.u32 	%r112, [%rd23+16];
	shf.l.wrap.b32 	%r158, %r112, %r158, %r34;
$L__BB0_24:
	shr.u32 	%r113, %r157, 30;
	shf.l.wrap.b32 	%r114, %r158, %r157, 2;
	shl.b32 	%r115, %r158, 2;
	shr.u32 	%r116, %r114, 31;
	add.s32 	%r117, %r116, %r113;
	neg.s32 	%r118, %r117;
	setp.lt.s32 	%p22, %r30, 0;
	selp.b32 	%r159, %r118, %r117, %p22;
	xor.b32  	%r119, %r114, %r30;
	shr.s32 	%r120, %r114, 31;
	xor.b32  	%r121, %r120, %r114;
	xor.b32  	%r122, %r120, %r115;
	cvt.u64.u32 	%rd74, %r121;
	shl.b64 	%rd75, %rd74, 32;
	cvt.u64.u32 	%rd76, %r122;
	or.b64  	%rd77, %rd75, %rd76;
	cvt.rn.f64.s64 	%fd8, %rd77;
	mul.f64 	%fd9, %fd8, 0d3BF921FB54442D19;
	cvt.rn.f32.f64 	%f77, %fd9;
	neg.f32 	%f78, %f77;
	setp.lt.s32 	%p23, %r119, 0;
	selp.f32 	%f123, %f78, %f77, %p23;
$L__BB0_25:
	setp.ltu.f32 	%p24, %f23, 0f47CE4780;
	add.s32 	%r124, %r159, 1;
	mul.rn.f32 	%f80, %f123, %f123;
	and.b32  	%r125, %r159, 1;
	setp.eq.b32 	%p25, %r125, 1;
	selp.f32 	%f81, %f123, 0f3F800000, %p25;
	fma.rn.f32 	%f82, %f80, %f81, 0f00000000;
	fma.rn.f32 	%f83, %f80, 0f37CBAC00, 0fBAB607ED;
	selp.f32 	%f84, 0fB94D4153, %f83, %p25;
	selp.f32 	%f85, 0f3C0885E4, 0f3D2AAABB, %p25;
	fma.rn.f32 	%f86, %f84, %f80, %f85;
	selp.f32 	%f87, 0fBE2AAAA8, 0fBEFFFFFF, %p25;
	fma.rn.f32 	%f88, %f86, %f80, %f87;
	fma.rn.f32 	%f89, %f88, %f82, %f81;
	and.b32  	%r126, %r124, 2;
	setp.eq.s32 	%p26, %r126, 0;
	mov.f32 	%f90, 0f00000000;
	sub.f32 	%f91, %f90, %f89;
	selp.f32 	%f27, %f89, %f91, %p26;
	@%p24 bra 	$L__BB0_33;
	setp.neu.f32 	%p27, %f23, 0f7F800000;
	@%p27 bra 	$L__BB0_28;
	mov.f32 	%f94, 0f00000000;
	mul.rn.f32 	%f124, %f19, %f94;
	mov.b32 	%r163, 0;
	bra.uni 	$L__BB0_33;
$L__BB0_28:
	mov.b32 	%r43, %f19;
	shl.b32 	%r128, %r43, 8;
	or.b32  	%r44, %r128, -2147483648;
	mov.b64 	%rd100, 0;
	mov.b32 	%r160, 0;
	mov.u64 	%rd98, __cudart_i2opi_f;
	mov.u64 	%rd99, %rd2;
$L__BB0_29:
	.pragma "nounroll";
	ld.global.nc.u32 	%r129, [%rd98];
	mad.wide.u32 	%rd80, %r129, %r44, %rd100;
	shr.u64 	%rd100, %rd80, 32;
	st.local.u32 	[%rd99], %rd80;
	add.s32 	%r160, %r160, 1;
	add.s64 	%rd99, %rd99, 4;
	add.s64 	%rd98, %rd98, 4;
	setp.ne.s32 	%p28, %r160, 6;
	@%p28 bra 	$L__BB0_29;
	shr.u32 	%r130, %r43, 23;
	st.local.u32 	[%rd2+24], %rd100;
	and.b32  	%r47, %r130, 31;
	and.b32  	%r131, %r130, 224;
	add.s32 	%r132, %r131, -128;
	shr.u32 	%r133, %r132, 5;
	mul.wide.u32 	%rd81, %r133, 4;
	sub.s64 	%rd30, %rd2, %rd81;
	ld.local.u32 	%r161, [%rd30+24];
	ld.local.u32 	%r162, [%rd30+20];
	setp.eq.s32 	%p29, %r47, 0;
	@%p29 bra 	$L__BB0_32;
	shf.l.wrap.b32 	%r161, %r162, %r161, %r47;
	ld.local.u32 	%r134, [%rd30+16];
	shf.l.wrap.b32 	%r162, %r134, %r162, %r47;
$L__BB0_32:
	shr.u32 	%r135, %r161, 30;
	shf.l.wrap.b32 	%r136, %r162, %r161, 2;
	shl.b32 	%r137, %r162, 2;
	shr.u32 	%r138, %r136, 31;
	add.s32 	%r139, %r138, %r135;
	neg.s32 	%r140, %r139;
	setp.lt.s32 	%p30, %r43, 0;
	selp.b32 	%r163, %r140, %r139, %p30;
	xor.b32  	%r141, %r136, %r43;
	shr.s32 	%r142, %r136, 31;
	xor.b32  	%r143, %r142, %r136;
	xor.b32  	%r144, %r142, %r137;
	cvt.u64.u32 	%rd82, %r143;
	shl.b64 	%rd83, %rd82, 32;
	cvt.u64.u32 	%rd84, %r144;
	or.b64  	%rd85, %rd83, %rd84;
	cvt.rn.f64.s64 	%fd10, %rd85;
	mul.f64 	%fd11, %fd10, 0d3BF921FB54442D19;
	cvt.rn.f32.f64 	%f92, %fd11;
	neg.f32 	%f93, %f92;
	setp.lt.s32 	%p31, %r141, 0;
	selp.f32 	%f124, %f93, %f92, %p31;
$L__BB0_33:
	mul.rn.f32 	%f95, %f124, %f124;
	and.b32  	%r146, %r163, 1;
	setp.eq.b32 	%p32, %r146, 1;
	selp.f32 	%f96, 0f3F800000, %f124, %p32;
	fma.rn.f32 	%f97, %f95, %f96, 0f00000000;
	fma.rn.f32 	%f98, %f95, 0f37CBAC00, 0fBAB607ED;
	selp.f32 	%f99, %f98, 0fB94D4153, %p32;
	selp.f32 	%f100, 0f3D2AAABB, 0f3C0885E4, %p32;
	fma.rn.f32 	%f101, %f99, %f95, %f100;
	selp.f32 	%f102, 0fBEFFFFFF, 0fBE2AAAA8, %p32;
	fma.rn.f32 	%f103, %f101, %f95, %f102;
	fma.rn.f32 	%f104, %f103, %f97, %f96;
	and.b32  	%r147, %r163, 2;
	setp.eq.s32 	%p33, %r147, 0;
	mov.f32 	%f105, 0f00000000;
	sub.f32 	%f106, %f105, %f104;
	selp.f32 	%f107, %f104, %f106, %p33;
	mul.f32 	%f108, %f18, %f27;
	mul.f32 	%f109, %f17, %f107;
	sub.f32 	%f110, %f108, %f109;
	add.f32 	%f111, %f20, %f110;
	mul.f32 	%f112, %f18, %f107;
	fma.rn.f32 	%f113, %f17, %f27, %f112;
	add.f32 	%f114, %f21, %f113;
	sub.f32 	%f115, %f111, %f15;
	sub.f32 	%f116, %f114, %f16;
	mul.f32 	%f117, %f116, %f116;
	fma.rn.f32 	%f118, %f115, %f115, %f117;
	sqrt.rn.f32 	%f31, %f118;
	setp.gtu.f32 	%p34, %f31, %f32;
	@%p34 bra 	$L__BB0_35;
	cvt.f64.f32 	%fd12, %f31;
	mul.f64 	%fd13, %fd12, 0d3FE0000000000000;
	mul.f64 	%fd17, %fd13, %fd12;
	bra.uni 	$L__BB0_36;
$L__BB0_35:
	mul.f32 	%f119, %f32, %f31;
	cvt.f64.f32 	%fd14, %f119;
	cvt.f64.f32 	%fd15, %f32;
	mul.f64 	%fd16, %fd15, 0dBFE0000000000000;
	fma.rn.f64 	%fd17, %fd16, %fd15, %fd14;
$L__BB0_36:
	cvt.rn.f32.f64 	%f120, %fd17;
	cvta.to.global.u64 	%rd86, %rd35;
	add.s64 	%rd88, %rd86, %rd66;
	st.global.f32 	[%rd88], %f120;
$L__BB0_37:
	ret;

}
	// .globl	_Z12compute_costPK6float2S1_iPK6float3PKiS6_Pf
.visible .entry _Z12compute_costPK6float2S1_iPK6float3PKiS6_Pf(
	.param .u64 .ptr .align 1 _Z12compute_costPK6float2S1_iPK6float3PKiS6_Pf_param_0,
	.param .u64 .ptr .align 1 _Z12compute_costPK6float2S1_iPK6float3PKiS6_Pf_param_1,
	.param .u32 _Z12compute_costPK6float2S1_iPK6float3PKiS6_Pf_param_2,
	.param .u64 .ptr .align 1 _Z12compute_costPK6float2S1_iPK6float3PKiS6_Pf_param_3,
	.param .u64 .ptr .align 1 _Z12compute_costPK6float2S1_iPK6float3PKiS6_Pf_param_4,
	.param .u64 .ptr .align 1 _Z12compute_costPK6float2S1_iPK6float3PKiS6_Pf_param_5,
	.param .u64 .ptr .align 1 _Z12compute_costPK6float2S1_iPK6float3PKiS6_Pf_param_6
)
{
	.local .align 4 .b8 	__local_depot1[28];
	.reg .b64 	%SP;
	.reg .b64 	%SPL;
	.reg .pred 	%p<34>;
	.reg .b32 	%r<164>;
	.reg .b32 	%f<122>;
	.reg .b64 	%rd<101>;
	.reg .b64 	%fd<9>;

	mov.u64 	%SPL, __local_depot1;
	ld.param.u64 	%rd31, [_Z12compute_costPK6float2S1_iPK6float3PKiS6_Pf_param_0];
	ld.param.u64 	%rd32, [_Z12compute_costPK6float2S1_iPK6float3PKiS6_Pf_param_1];
	ld.param.u32 	%r56, [_Z12compute_costPK6float2S1_iPK6float3PKiS6_Pf_param_2];
	ld.param.u64 	%rd36, [_Z12compute_costPK6float2S1_iPK6float3PKiS6_Pf_param_3];
	ld.param.u64 	%rd33, [_Z12compute_costPK6float2S1_iPK6float3PKiS6_Pf_param_4];
	ld.param.u64 	%rd34, [_Z12compute_costPK6float2S1_iPK6float3PKiS6_Pf_param_5];
	ld.param.u64 	%rd35, [_Z12compute_costPK6float2S1_iPK6float3PKiS6_Pf_param_6];
	cvta.to.global.u64 	%rd1, %rd36;
	add.u64 	%rd2, %SPL, 0;
	mov.u32 	%r57, %ntid.x;
	mov.u32 	%r58, %ctaid.x;
	mov.u32 	%r59, %tid.x;
	mad.lo.s32 	%r1, %r57, %r58, %r59;
	setp.ge.s32 	%p1, %r1, %r56;
	@%p1 bra 	$L__BB1_34;
	cvta.to.global.u64 	%rd38, %rd31;
	cvta.to.global.u64 	%rd39, %rd33;
	mul.wide.s32 	%rd40, %r1, 8;
	add.s64 	%rd41, %rd38, %rd40;
	ld.global.v2.f32 	{%f2, %f1}, [%rd41];
	mul.wide.s32 	%rd42, %r1, 4;
	add.s64 	%rd43, %rd39, %rd42;
	ld.global.u32 	%r60, [%rd43];
	mul.wide.s32 	%rd44, %r60, 12;
	add.s64 	%rd45, %rd1, %rd44;
	ld.global.f32 	%f3, [%rd45];
	ld.global.f32 	%f4, [%rd45+4];
	ld.global.f32 	%f5, [%rd45+8];
	mul.f32 	%f31, %f3, 0f3F22F983;
	cvt.rni.s32.f32 	%r155, %f31;
	cvt.rn.f32.s32 	%f32, %r155;
	fma.rn.f32 	%f33, %f32, 0fBFC90FDA, %f3;
	fma.rn.f32 	%f34, %f32, 0fB3A22168, %f33;
	fma.rn.f32 	%f119, %f32, 0fA7C234C5, %f34;
	abs.f32 	%f7, %f3;
	setp.ltu.f32 	%p2, %f7, 0f47CE4780;
	mov.u32 	%r151, %r155;
	mov.f32 	%f118, %f119;
	@%p2 bra 	$L__BB1_9;
	setp.neu.f32 	%p3, %f7, 0f7F800000;
	@%p3 bra 	$L__BB1_4;
	mov.f32 	%f37, 0f00000000;
	mul.rn.f32 	%f118, %f3, %f37;
	mov.b32 	%r151, 0;
	bra.uni 	$L__BB1_9;
$L__BB1_4:
	mov.b32 	%r3, %f3;
	shl.b32 	%r62, %r3, 8;
	or.b32  	%r4, %r62, -2147483648;
	mov.b64 	%rd91, 0;
	mov.b32 	%r148, 0;
	mov.u64 	%rd89, __cudart_i2opi_f;
	mov.u64 	%rd90, %rd2;
$L__BB1_5:
	.pragma "nounroll";
	ld.global.nc.u32 	%r63, [%rd89];
	mad.wide.u32 	%rd48, %r63, %r4, %rd91;
	shr.u64 	%rd91, %rd48, 32;
	st.local.u32 	[%rd90], %rd48;
	add.s32 	%r148, %r148, 1;
	add.s64 	%rd90, %rd90, 4;
	add.s64 	%rd89, %rd89, 4;
	setp.ne.s32 	%p4, %r148, 6;
	@%p4 bra 	$L__BB1_5;
	shr.u32 	%r64, %r3, 23;
	st.local.u32 	[%rd2+24], %rd91;
	and.b32  	%r7, %r64, 31;
	and.b32  	%r65, %r64, 224;
	add.s32 	%r66, %r65, -128;
	shr.u32 	%r67, %r66, 5;
	mul.wide.u32 	%rd49, %r67, 4;
	sub.s64 	%rd9, %rd2, %rd49;
	ld.local.u32 	%r149, [%rd9+24];
	ld.local.u32 	%r150, [%rd9+20];
	setp.eq.s32 	%p5, %r7, 0;
	@%p5 bra 	$L__BB1_8;
	shf.l.wrap.b32 	%r149, %r150, %r149, %r7;
	ld.local.u32 	%r68, [%rd9+16];
	shf.l.wrap.b32 	%r150, %r68, %r150, %r7;
$L__BB1_8:
	shr.u32 	%r69, %r149, 30;
	shf.l.wrap.b32 	%r70, %r150, %r149, 2;
	shl.b32 	%r71, %r150, 2;
	shr.u32 	%r72, %r70, 31;
	add.s32 	%r73, %r72, %r69;
	neg.s32 	%r74, %r73;
	setp.lt.s32 	%p6, %r3, 0;
	selp.b32 	%r151, %r74, %r73, %p6;
	xor.b32  	%r75, %r70, %r3;
	shr.s32 	%r76, %r70, 31;
	xor.b32  	%r77, %r76, %r70;
	xor.b32  	%r78, %r76, %r71;
	cvt.u64.u32 	%rd50, %r77;
	shl.b64 	%rd51, %rd50, 32;
	cvt.u64.u32 	%rd52, %r78;
	or.b64  	%rd53, %rd51, %rd52;
	cvt.rn.f64.s64 	%fd1, %rd53;
	mul.f64 	%fd2, %fd1, 0d3BF921FB54442D19;
	cvt.rn.f32.f64 	%f35, %fd2;
	neg.f32 	%f36, %f35;
	setp.lt.s32 	%p7, %r75, 0;
	selp.f32 	%f118, %f36, %f35, %p7;
$L__BB1_9:
	setp.ltu.f32 	%p8, %f7, 0f47CE4780;
	add.s32 	%r80, %r151, 1;
	mul.rn.f32 	%f38, %f118, %f118;
	and.b32  	%r81, %r151, 1;
	setp.eq.b32 	%p9, %r81, 1;
	selp.f32 	%f39, %f118, 0f3F800000, %p9;
	fma.rn.f32 	%f40, %f38, %f39, 0f00000000;
	fma.rn.f32 	%f41, %f38, 0f37CBAC00, 0fBAB607ED;
	selp.f32 	%f42, 0fB94D4153, %f41, %p9;
	selp.f32 	%f43, 0f3C0885E4, 0f3D2AAABB, %p9;
	fma.rn.f32 	%f44, %f42, %f38, %f43;
	selp.f32 	%f45, 0fBE2AAAA8, 0fBEFFFFFF, %p9;
	fma.rn.f32 	%f46, %f44, %f38, %f45;
	fma.rn.f32 	%f47, %f46, %f40, %f39;
	and.b32  	%r82, %r80, 2;
	setp.eq.s32 	%p10, %r82, 0;
	mov.f32 	%f48, 0f00000000;
	sub.f32 	%f49, %f48, %f47;
	selp.f32 	%f11, %f47, %f49, %p10;
	@%p8 bra 	$L__BB1_17;
	setp.neu.f32 	%p11, %f7, 0f7F800000;
	@%p11 bra 	$L__BB1_12;
	mov.f32 	%f52, 0f00000000;
	mul.rn.f32 	%f119, %f3, %f52;
	mov.b32 	%r155, 0;
	bra.uni 	$L__BB1_17;
$L__BB1_12:
	mov.b32 	%r16, %f3;
	shl.b32 	%r84, %r16, 8;
	or.b32  	%r17, %r84, -2147483648;
	mov.b64 	%rd94, 0;
	mov.b32 	%r152, 0;
	mov.u64 	%rd92, __cudart_i2opi_f;
	mov.u64 	%rd93, %rd2;
$L__BB1_13:
	.pragma "nounroll";
	ld.global.nc.u32 	%r85, [%rd92];
	mad.wide.u32 	%rd56, %r85, %r17, %rd94;
	shr.u64 	%rd94, %rd56, 32;
	st.local.u32 	[%rd93], %rd56;
	add.s32 	%r152, %r152, 1;
	add.s64 	%rd93, %rd93, 4;
	add.s64 	%rd92, %rd92, 4;
	setp.ne.s32 	%p12, %r152, 6;
	@%p12 bra 	$L__BB1_13;
	shr.u32 	%r86, %r16, 23;
	st.local.u32 	[%rd2+24], %rd94;
	and.b32  	%r20, %r86, 31;
	and.b32  	%r87, %r86, 224;
	add.s32 	%r88, %r87, -128;
	shr.u32 	%r89, %r88, 5;
	mul.wide.u32 	%rd57, %r89, 4;
	sub.s64 	%rd16, %rd2, %rd57;
	ld.local.u32 	%r153, [%rd16+24];
	ld.local.u32 	%r154, [%rd16+20];
	setp.eq.s32 	%p13, %r20, 0;
	@%p13 bra 	$L__BB1_16;
	shf.l.wrap.b32 	%r153, %r154, %r153, %r20;
	ld.local.u32 	%r90, [%rd16+16];
	shf.l.wrap.b32 	%r154, %r90, %r154, %r20;
$L__BB1_16:
	shr.u32 	%r91, %r153, 30;
	shf.l.wrap.b32 	%r92, %r154, %r153, 2;
	shl.b32 	%r93, %r154, 2;
	shr.u32 	%r94, %r92, 31;
	add.s32 	%r95, %r94, %r91;
	neg.s32 	%r96, %r95;
	setp.lt.s32 	%p14, %r16, 0;
	selp.b32 	%r155, %r96, %r95, %p14;
	xor.b32  	%r97, %r92, %r16;
	shr.s32 	%r98, %r92, 31;
	xor.b32  	%r99, %r98, %r92;
	xor.b32  	%r100, %r98, %r93;
	cvt.u64.u32 	%rd58, %r99;
	shl.b64 	%rd59, %rd58, 32;
	cvt.u64.u32 	%rd60, %r100;
	or.b64  	%rd61, %rd59, %rd60;
	cvt.rn.f64.s64 	%fd3, %rd61;
	mul.f64 	%fd4, %fd3, 0d3BF921FB54442D19;
	cvt.rn.f32.f64 	%f50, %fd4;
	neg.f32 	%f51, %f50;
	setp.lt.s32 	%p15, %r97, 0;
	selp.f32 	%f119, %f51, %f50, %p15;
$L__BB1_17:
	mul.rn.f32 	%f53, %f119, %f119;
	and.b32  	%r102, %r155, 1;
	setp.eq.b32 	%p16, %r102, 1;
	selp.f32 	%f54, 0f3F800000, %f119, %p16;
	fma.rn.f32 	%f55, %f53, %f54, 0f00000000;
	fma.rn.f32 	%f56, %f53, 0f37CBAC00, 0fBAB607ED;
	selp.f32 	%f57, %f56, 0fB94D4153, %p16;
	selp.f32 	%f58, 0f3D2AAABB, 0f3C0885E4, %p16;
	fma.rn.f32 	%f59, %f57, %f53, %f58;
	selp.f32 	%f60, 0fBEFFFFFF, 0fBE2AAAA8, %p16;
	fma.rn.f32 	%f61, %f59, %f53, %f60;
	fma.rn.f32 	%f62, %f61, %f55, %f54;
	and.b32  	%r103, %r155, 2;
	setp.eq.s32 	%p17, %r103, 0;
	mov.f32 	%f63, 0f00000000;
	sub.f32 	%f64, %f63, %f62;
	selp.f32 	%f65, %f62, %f64, %p17;
	mul.f32 	%f66, %f2, %f11;
	mul.f32 	%f67, %f1, %f65;
	sub.f32 	%f68, %f66, %f67;
	add.f32 	%f15, %f4, %f68;
	mul.f32 	%f69, %f2, %f65;
	fma.rn.f32 	%f70, %f1, %f11, %f69;
	add.f32 	%f16, %f5, %f70;
	cvta.to.global.u64 	%rd62, %rd32;
	mul.wide.s32 	%rd63, %r1, 8;
	add.s64 	%rd64, %rd62, %rd63;
	ld.global.v2.f32 	{%f18, %f17}, [%rd64];
	cvta.to.global.u64 	%rd65, %rd34;
	mul.wide.s32 	%rd66, %r1, 4;
	add.s64 	%rd67, %rd65, %rd66;
	ld.global.u32 	%r104, [%rd67];
	mul.wide.s32 	%rd68, %r104, 12;
	add.s64 	%rd69, %rd1, %rd68;
	ld.global.f32 	%f19, [%rd69];
	ld.global.f32 	%f20, [%rd69+4];
	ld.global.f32 	%f21, [%rd69+8];
	mul.f32 	%f71, %f19, 0f3F22F983;
	cvt.rni.s32.f32 	%r163, %f71;
	cvt.rn.f32.s32 	%f72, %r163;
	fma.rn.f32 	%f73, %f72, 0fBFC90FDA, %f19;
	fma.rn.f32 	%f74, %f72, 0fB3A22168, %f73;
	fma.rn.f32 	%f121, %f72, 0fA7C234C5, %f74;
	abs.f32 	%f23, %f19;
	setp.ltu.f32 	%p18, %f23, 0f47CE4780;
	mov.u32 	%r159, %r163;
	mov.f32 	%f120, %f121;
	@%p18 bra 	$L__BB1_25;
	setp.neu.f32 	%p19, %f23, 0f7F800000;
	@%p19 bra 	$L__BB1_20;
	mov.f32 	%f77, 0f00000000;
	mul.rn.f32 	%f120, %f19, %f77;
	mov.b32 	%r159, 0;
	bra.uni 	$L__BB1_25;
$L__BB1_20:
	mov.b32 	%r30, %f19;
	shl.b32 	%r106, %r30, 8;
	or.b32  	%r31, %r106, -2147483648;
	mov.b64 	%rd97, 0;
	mov.b32 	%r156, 0;
	mov.u64 	%rd95, __cudart_i2opi_f;
	mov.u64 	%rd96, %rd2;
$L__BB1_21:
	.pragma "nounroll";
	ld.global.nc.u32 	%r107, [%rd95];
	mad.wide.u32 	%rd72, %r107, %r31, %rd97;
	shr.u64 	%rd97, %rd72, 32;
	st.local.u32 	[%rd96], %rd72;
	add.s32 	%r156, %r156, 1;
	add.s64 	%rd96, %rd96, 4;
	add.s64 	%rd95, %rd95, 4;
	setp.ne.s32 	%p20, %r156, 6;
	@%p20 bra 	$L__BB1_21;
	shr.u32 	%r108, %r30, 23;
	st.local.u32 	[%rd2+24], %rd97;
	and.b32  	%r34, %r108, 31;
	and.b32  	%r109, %r108, 224;
	add.s32 	%r110, %r109, -128;
	shr.u32 	%r111, %r110, 5;
	mul.wide.u32 	%rd73, %r111, 4;
	sub.s64 	%rd23, %rd2, %rd73;
	ld.local.u32 	%r157, [%rd23+24];
	ld.local.u32 	%r158, [%rd23+20];
	setp.eq.s32 	%p21, %r34, 0;
	@%p21 bra 	$L__BB1_24;
	shf.l.wrap.b32 	%r157, %r158, %r157, %r34;
	ld.local.u32 	%r112, [%rd23+16];
	shf.l.wrap.b32 	%r158, %r112, %r158, %r34;
$L__BB1_24:
	shr.u32 	%r113, %r157, 30;
	shf.l.wrap.b32 	%r114, %r158, %r157, 2;
	shl.b32 	%r115, %r158, 2;
	shr.u32 	%r116, %r114, 31;
	add.s32 	%r117, %r116, %r113;
	neg.s32 	%r118, %r117;
	setp.lt.s32 	%p22, %r30, 0;
	selp.b32 	%r159, %r118, %r117, %p22;
	xor.b32  	%r119, %r114, %r30;
	shr.s32 	%r120, %r114, 31;
	xor.b32  	%r121, %r120, %r114;
	xor.b32  	%r122, %r120, %r115;
	cvt.u64.u32 	%rd74, %r121;
	shl.b64 	%rd75, %rd74, 32;
	cvt.u64.u32 	%rd76, %r122;
	or.b64  	%rd77, %rd75, %rd76;
	cvt.rn.f64.s64 	%fd5, %rd77;
	mul.f64 	%fd6, %fd5, 0d3BF921FB54442D19;
	cvt.rn.f32.f64 	%f75, %fd6;
	neg.f32 	%f76, %f75;
	setp.lt.s32 	%p23, %r119, 0;
	selp.f32 	%f120, %f76, %f75, %p23;
$L__BB1_25:
	setp.ltu.f32 	%p24, %f23, 0f47CE4780;
	add.s32 	%r124, %r159, 1;
	mul.rn.f32 	%f78, %f120, %f120;
	and.b32  	%r125, %r159, 1;
	setp.eq.b32 	%p25, %r125, 1;
	selp.f32 	%f79, %f120, 0f3F800000, %p25;
	fma.rn.f32 	%f80, %f78, %f79, 0f00000000;
	fma.rn.f32 	%f81, %f78, 0f37CBAC00, 0fBAB607ED;
	selp.f32 	%f82, 0fB94D4153, %f81, %p25;
	selp.f32 	%f83, 0f3C0885E4, 0f3D2AAABB, %p25;
	fma.rn.f32 	%f84, %f82, %f78, %f83;
	selp.f32 	%f85, 0fBE2AAAA8, 0fBEFFFFFF, %p25;
	fma.rn.f32 	%f86, %f84, %f78, %f85;
	fma.rn.f32 	%f87, %f86, %f80, %f79;
	and.b32  	%r126, %r124, 2;
	setp.eq.s32 	%p26, %r126, 0;
	mov.f32 	%f88, 0f00000000;
	sub.f32 	%f89, %f88, %f87;
	selp.f32 	%f27, %f87, %f89, %p26;
	@%p24 bra 	$L__BB1_33;
	setp.neu.f32 	%p27, %f23, 0f7F800000;
	@%p27 bra 	$L__BB1_28;
	mov.f32 	%f92, 0f00000000;
	mul.rn.f32 	%f121, %f19, %f92;
	mov.b32 	%r163, 0;
	bra.uni 	$L__BB1_33;
$L__BB1_28:
	mov.b32 	%r43, %f19;
	shl.b32 	%r128, %r43, 8;
	or.b32  	%r44, %r128, -2147483648;
	mov.b64 	%rd100, 0;
	mov.b32 	%r160, 0;
	mov.u64 	%rd98, __cudart_i2opi_f;
	mov.u64 	%rd99, %rd2;
$L__BB1_29:
	.pragma "nounroll";
	ld.global.nc.u32 	%r129, [%rd98];
	mad.wide.u32 	%rd80, %r129, %r44, %rd100;
	shr.u64 	%rd100, %rd80, 32;
	st.local.u32 	[%rd99], %rd80;
	add.s32 	%r160, %r160, 1;
	add.s64 	%rd99, %rd99, 4;
	add.s64 	%rd98, %rd98, 4;
	setp.ne.s32 	%p28, %r160, 6;
	@%p28 bra 	$L__BB1_29;
	shr.u32 	%r130, %r43, 23;
	st.local.u32 	[%rd2+24], %rd100;
	and.b32  	%r47, %r130, 31;
	and.b32  	%r131, %r130, 224;
	add.s32 	%r132, %r131, -128;
	shr.u32 	%r133, %r132, 5;
	mul.wide.u32 	%rd81, %r133, 4;
	sub.s64 	%rd30, %rd2, %rd81;
	ld.local.u32 	%r161, [%rd30+24];
	ld.local.u32 	%r162, [%rd30+20];
	setp.eq.s32 	%p29, %r47, 0;
	@%p29 bra 	$L__BB1_32;
	shf.l.wrap.b32 	%r161, %r162, %r161, %r47;
	ld.local.u32 	%r134, [%rd30+16];
	shf.l.wrap.b32 	%r162, %r134, %r162, %r47;
$L__BB1_32:
	shr.u32 	%r135, %r161, 30;
	shf.l.wrap.b32 	%r136, %r162, %r161, 2;
	shl.b32 	%r137, %r162, 2;
	shr.u32 	%r138, %r136, 31;
	add.s32 	%r139, %r138, %r135;
	neg.s32 	%r140, %r139;
	setp.lt.s32 	%p30, %r43, 0;
	selp.b32 	%r163, %r140, %r139, %p30;
	xor.b32  	%r141, %r136, %r43;
	shr.s32 	%r142, %r136, 31;
	xor.b32  	%r143, %r142, %r136;
	xor.b32  	%r144, %r142, %r137;
	cvt.u64.u32 	%rd82, %r143;
	shl.b64 	%rd83, %rd82, 32;
	cvt.u64.u32 	%rd84, %r144;
	or.b64  	%rd85, %rd83, %rd84;
	cvt.rn.f64.s64 	%fd7, %rd85;
	mul.f64 	%fd8, %fd7, 0d3BF921FB54442D19;
	cvt.rn.f32.f64 	%f90, %fd8;
	neg.f32 	%f91, %f90;
	setp.lt.s32 	%p31, %r141, 0;
	selp.f32 	%f121, %f91, %f90, %p31;
$L__BB1_33:
	mul.rn.f32 	%f93, %f121, %f121;
	and.b32  	%r146, %r163, 1;
	setp.eq.b32 	%p32, %r146, 1;
	selp.f32 	%f94, 0f3F800000, %f121, %p32;
	fma.rn.f32 	%f95, %f93, %f94, 0f00000000;
	fma.rn.f32 	%f96, %f93, 0f37CBAC00, 0fBAB607ED;
	selp.f32 	%f97, %f96, 0fB94D4153, %p32;
	selp.f32 	%f98, 0f3D2AAABB, 0f3C0885E4, %p32;
	fma.rn.f32 	%f99, %f97, %f93, %f98;
	selp.f32 	%f100, 0fBEFFFFFF, 0fBE2AAAA8, %p32;
	fma.rn.f32 	%f101, %f99, %f93, %f100;
	fma.rn.f32 	%f102, %f101, %f95, %f94;
	and.b32  	%r147, %r163, 2;
	setp.eq.s32 	%p33, %r147, 0;
	mov.f32 	%f103, 0f00000000;
	sub.f32 	%f104, %f103, %f102;
	selp.f32 	%f105, %f102, %f104, %p33;
	mul.f32 	%f106, %f18, %f27;
	mul.f32 	%f107, %f17, %f105;
	sub.f32 	%f108, %f106, %f107;
	add.f32 	%f109, %f20, %f108;
	mul.f32 	%f110, %f18, %f105;
	fma.rn.f32 	%f111, %f17, %f27, %f110;
	add.f32 	%f112, %f21, %f111;
	sub.f32 	%f113, %f109, %f15;
	sub.f32 	%f114, %f112, %f16;
	mul.f32 	%f115, %f114, %f114;
	fma.rn.f32 	%f116, %f113, %f113, %f115;
	sqrt.rn.f32 	%f117, %f116;
	cvta.to.global.u64 	%rd86, %rd35;
	add.s64 	%rd88, %rd86, %rd66;
	st.global.f32 	[%rd88], %f117;
$L__BB1_34:
	ret;

}
	// .globl	_Z16transform_pointsPK6float2iPK6float3PKiPS_
.visible .entry _Z16transform_pointsPK6float2iPK6float3PKiPS_(
	.param .u64 .ptr .align 1 _Z16transform_pointsPK6float2iPK6float3PKiPS__param_0,
	.param .u32 _Z16transform_pointsPK6float2iPK6float3PKiPS__param_1,
	.param .u64 .ptr .align 1 _Z16transform_pointsPK6float2iPK6float3PKiPS__param_2,
	.param .u64 .ptr .align 1 _Z16transform_pointsPK6float2iPK6float3PKiPS__param_3,
	.param .u64 .ptr .align 1 _Z16transform_pointsPK6float2iPK6float3PKiPS__param_4
)
{
	.local .align 4 .b8 	__local_depot2[28];
	.reg .b64 	%SP;
	.reg .b64 	%SPL;
	.reg .pred 	%p<18>;
	.reg .b32 	%r<85>;
	.reg .b32 	%f<59>;
	.reg .b64 	%rd<55>;
	.reg .b64 	%fd<5>;

	mov.u64 	%SPL, __local_depot2;
	ld.param.u64 	%rd16, [_Z16transform_pointsPK6float2iPK6float3PKiPS__param_0];
	ld.param.u32 	%r29, [_Z16transform_pointsPK6float2iPK6float3PKiPS__param_1];
	ld.param.u64 	%rd17, [_Z16transform_pointsPK6float2iPK6float3PKiPS__param_2];
	ld.param.u64 	%rd18, [_Z16transform_pointsPK6float2iPK6float3PKiPS__param_3];
	ld.param.u64 	%rd19, [_Z16transform_pointsPK6float2iPK6float3PKiPS__param_4];
	add.u64 	%rd1, %SPL, 0;
	mov.u32 	%r30, %ntid.x;
	mov.u32 	%r31, %ctaid.x;
	mov.u32 	%r32, %tid.x;
	mad.lo.s32 	%r1, %r30, %r31, %r32;
	setp.ge.s32 	%p1, %r1, %r29;
	@%p1 bra 	$L__BB2_18;
	cvta.to.global.u64 	%rd21, %rd16;
	cvta.to.global.u64 	%rd22, %rd18;
	cvta.to.global.u64 	%rd23, %rd17;
	mul.wide.s32 	%rd24, %r1, 8;
	add.s64 	%rd25, %rd21, %rd24;
	ld.global.v2.f32 	{%f2, %f1}, [%rd25];
	mul.wide.s32 	%rd26, %r1, 4;
	add.s64 	%rd27, %rd22, %rd26;
	ld.global.u32 	%r33, [%rd27];
	mul.wide.s32 	%rd28, %r33, 12;
	add.s64 	%rd29, %rd23, %rd28;
	ld.global.f32 	%f3, [%rd29];
	ld.global.f32 	%f4, [%rd29+4];
	ld.global.f32 	%f5, [%rd29+8];
	mul.f32 	%f15, %f3, 0f3F22F983;
	cvt.rni.s32.f32 	%r84, %f15;
	cvt.rn.f32.s32 	%f16, %r84;
	fma.rn.f32 	%f17, %f16, 0fBFC90FDA, %f3;
	fma.rn.f32 	%f18, %f16, 0fB3A22168, %f17;
	fma.rn.f32 	%f58, %f16, 0fA7C234C5, %f18;
	abs.f32 	%f7, %f3;
	setp.ltu.f32 	%p2, %f7, 0f47CE4780;
	mov.u32 	%r80, %r84;
	mov.f32 	%f57, %f58;
	@%p2 bra 	$L__BB2_9;
	setp.neu.f32 	%p3, %f7, 0f7F800000;
	@%p3 bra 	$L__BB2_4;
	mov.f32 	%f21, 0f00000000;
	mul.rn.f32 	%f57, %f3, %f21;
	mov.b32 	%r80, 0;
	bra.uni 	$L__BB2_9;
$L__BB2_4:
	mov.b32 	%r3, %f3;
	shl.b32 	%r35, %r3, 8;
	or.b32  	%r4, %r35, -2147483648;
	mov.b64 	%rd51, 0;
	mov.b32 	%r77, 0;
	mov.u64 	%rd49, __cudart_i2opi_f;
	mov.u64 	%rd50, %rd1;
$L__BB2_5:
	.pragma "nounroll";
	ld.global.nc.u32 	%r36, [%rd49];
	mad.wide.u32 	%rd32, %r36, %r4, %rd51;
	shr.u64 	%rd51, %rd32, 32;
	st.local.u32 	[%rd50], %rd32;
	add.s32 	%r77, %r77, 1;
	add.s64 	%rd50, %rd50, 4;
	add.s64 	%rd49, %rd49, 4;
	setp.ne.s32 	%p4, %r77, 6;
	@%p4 bra 	$L__BB2_5;
	shr.u32 	%r37, %r3, 23;
	st.local.u32 	[%rd1+24], %rd51;
	and.b32  	%r7, %r37, 31;
	and.b32  	%r38, %r37, 224;
	add.s32 	%r39, %r38, -128;
	shr.u32 	%r40, %r39, 5;
	mul.wide.u32 	%rd33, %r40, 4;
	sub.s64 	%rd8, %rd1, %rd33;
	ld.local.u32 	%r78, [%rd8+24];
	ld.local.u32 	%r79, [%rd8+20];
	setp.eq.s32 	%p5, %r7, 0;
	@%p5 bra 	$L__BB2_8;
	shf.l.wrap.b32 	%r78, %r79, %r78, %r7;
	ld.local.u32 	%r41, [%rd8+16];
	shf.l.wrap.b32 	%r79, %r41, %r79, %r7;
$L__BB2_8:
	shr.u32 	%r42, %r78, 30;
	shf.l.wrap.b32 	%r43, %r79, %r78, 2;
	shl.b32 	%r44, %r79, 2;
	shr.u32 	%r45, %r43, 31;
	add.s32 	%r46, %r45, %r42;
	neg.s32 	%r47, %r46;
	setp.lt.s32 	%p6, %r3, 0;
	selp.b32 	%r80, %r47, %r46, %p6;
	xor.b32  	%r48, %r43, %r3;
	shr.s32 	%r49, %r43, 31;
	xor.b32  	%r50, %r49, %r43;
	xor.b32  	%r51, %r49, %r44;
	cvt.u64.u32 	%rd34, %r50;
	shl.b64 	%rd35, %rd34, 32;
	cvt.u64.u32 	%rd36, %r51;
	or.b64  	%rd37, %rd35, %rd36;
	cvt.rn.f64.s64 	%fd1, %rd37;
	mul.f64 	%fd2, %fd1, 0d3BF921FB54442D19;
	cvt.rn.f32.f64 	%f19, %fd2;
	neg.f32 	%f20, %f19;
	setp.lt.s32 	%p7, %r48, 0;
	selp.f32 	%f57, %f20, %f19, %p7;
$L__BB2_9:
	setp.ltu.f32 	%p8, %f7, 0f47CE4780;
	add.s32 	%r53, %r80, 1;
	mul.rn.f32 	%f22, %f57, %f57;
	and.b32  	%r54, %r80, 1;
	setp.eq.b32 	%p9, %r54, 1;
	selp.f32 	%f23, %f57, 0f3F800000, %p9;
	fma.rn.f32 	%f24, %f22, %f23, 0f00000000;
	fma.rn.f32 	%f25, %f22, 0f37CBAC00, 0fBAB607ED;
	selp.f32 	%f26, 0fB94D4153, %f25, %p9;
	selp.f32 	%f27, 0f3C0885E4, 0f3D2AAABB, %p9;
	fma.rn.f32 	%f28, %f26, %f22, %f27;
	selp.f32 	%f29, 0fBE2AAAA8, 0fBEFFFFFF, %p9;
	fma.rn.f32 	%f30, %f28, %f22, %f29;
	fma.rn.f32 	%f31, %f30, %f24, %f23;
	and.b32  	%r55, %r53, 2;
	setp.eq.s32 	%p10, %r55, 0;
	mov.f32 	%f32, 0f00000000;
	sub.f32 	%f33, %f32, %f31;
	selp.f32 	%f11, %f31, %f33, %p10;
	@%p8 bra 	$L__BB2_17;
	setp.neu.f32 	%p11, %f7, 0f7F800000;
	@%p11 bra 	$L__BB2_12;
	mov.f32 	%f36, 0f00000000;
	mul.rn.f32 	%f58, %f3, %f36;
	mov.b32 	%r84, 0;
	bra.uni 	$L__BB2_17;
$L__BB2_12:
	mov.b32 	%r16, %f3;
	shl.b32 	%r57, %r16, 8;
	or.b32  	%r17, %r57, -2147483648;
	mov.b64 	%rd54, 0;
	mov.b32 	%r81, 0;
	mov.u64 	%rd52, __cudart_i2opi_f;
	mov.u64 	%rd53, %rd1;
$L__BB2_13:
	.pragma "nounroll";
	ld.global.nc.u32 	%r58, [%rd52];
	mad.wide.u32 	%rd40, %r58, %r17, %rd54;
	shr.u64 	%rd54, %rd40, 32;
	st.local.u32 	[%rd53], %rd40;
	add.s32 	%r81, %r81, 1;
	add.s64 	%rd53, %rd53, 4;
	add.s64 	%rd52, %rd52, 4;
	setp.ne.s32 	%p12, %r81, 6;
	@%p12 bra 	$L__BB2_13;
	shr.u32 	%r59, %r16, 23;
	st.local.u32 	[%rd1+24], %rd54;
	and.b32  	%r20, %r59, 31;
	and.b32  	%r60, %r59, 224;
	add.s32 	%r61, %r60, -128;
	shr.u32 	%r62, %r61, 5;
	mul.wide.u32 	%rd41, %r62, 4;
	sub.s64 	%rd15, %rd1, %rd41;
	ld.local.u32 	%r82, [%rd15+24];
	ld.local.u32 	%r83, [%rd15+20];
	setp.eq.s32 	%p13, %r20, 0;
	@%p13 bra 	$L__BB2_16;
	shf.l.wrap.b32 	%r82, %r83, %r82, %r20;
	ld.local.u32 	%r63, [%rd15+16];
	shf.l.wrap.b32 	%r83, %r63, %r83, %r20;
$L__BB2_16:
	shr.u32 	%r64, %r82, 30;
	shf.l.wrap.b32 	%r65, %r83, %r82, 2;
	shl.b32 	%r66, %r83, 2;
	shr.u32 	%r67, %r65, 31;
	add.s32 	%r68, %r67, %r64;
	neg.s32 	%r69, %r68;
	setp.lt.s32 	%p14, %r16, 0;
	selp.b32 	%r84, %r69, %r68, %p14;
	xor.b32  	%r70, %r65, %r16;
	shr.s32 	%r71, %r65, 31;
	xor.b32  	%r72, %r71, %r65;
	xor.b32  	%r73, %r71, %r66;
	cvt.u64.u32 	%rd42, %r72;
	shl.b64 	%rd43, %rd42, 32;
	cvt.u64.u32 	%rd44, %r73;
	or.b64  	%rd45, %rd43, %rd44;
	cvt.rn.f64.s64 	%fd3, %rd45;
	mul.f64 	%fd4, %fd3, 0d3BF921FB54442D19;
	cvt.rn.f32.f64 	%f34, %fd4;
	neg.f32 	%f35, %f34;
	setp.lt.s32 	%p15, %r70, 0;
	selp.f32 	%f58, %f35, %f34, %p15;
$L__BB2_17:
	mul.rn.f32 	%f37, %f58, %f58;
	and.b32  	%r75, %r84, 1;
	setp.eq.b32 	%p16, %r75, 1;
	selp.f32 	%f38, 0f3F800000, %f58, %p16;
	fma.rn.f32 	%f39, %f37, %f38, 0f00000000;
	fma.rn.f32 	%f40, %f37, 0f37CBAC00, 0fBAB607ED;
	selp.f32 	%f41, %f40, 0fB94D4153, %p16;
	selp.f32 	%f42, 0f3D2AAABB, 0f3C0885E4, %p16;
	fma.rn.f32 	%f43, %f41, %f37, %f42;
	selp.f32 	%f44, 0fBEFFFFFF, 0fBE2AAAA8, %p16;
	fma.rn.f32 	%f45, %f43, %f37, %f44;
	fma.rn.f32 	%f46, %f45, %f39, %f38;
	and.b32  	%r76, %r84, 2;
	setp.eq.s32 	%p17, %r76, 0;
	mov.f32 	%f47, 0f00000000;
	sub.f32 	%f48, %f47, %f46;
	selp.f32 	%f49, %f46, %f48, %p17;
	mul.f32 	%f50, %f2, %f11;
	mul.f32 	%f51, %f1, %f49;
	sub.f32 	%f52, %f50, %f51;
	add.f32 	%f53, %f4, %f52;
	mul.f32 	%f54, %f2, %f49;
	fma.rn.f32 	%f55, %f1, %f11, %f54;
	add.f32 	%f56, %f5, %f55;
	cvta.to.global.u64 	%rd46, %rd19;
	add.s64 	%rd48, %rd46, %rd24;
	st.global.v2.f32 	[%rd48], {%f53, %f56};
$L__BB2_18:
	ret;

}
	// .globl	_Z20grad_f_contrib_huberPK6float2S1_iPK6float3PKiS6_fPKfPS2_
.visible .entry _Z20grad_f_contrib_huberPK6float2S1_iPK6float3PKiS6_fPKfPS2_(
	.param .u64 .ptr .align 1 _Z20grad_f_contrib_huberPK6float2S1_iPK6float3PKiS6_fPKfPS2__param_0,
	.param .u64 .ptr .align 1 _Z20grad_f_contrib_huberPK6float2S1_iPK6float3PKiS6_fPKfPS2__param_1,
	.param .u32 _Z20grad_f_contrib_huberPK6float2S1_iPK6float3PKiS6_fPKfPS2__param_2,
	.param .u64 .ptr .align 1 _Z20grad_f_contrib_huberPK6float2S1_iPK6float3PKiS6_fPKfPS2__param_3,
	.param .u64 .ptr .align 1 _Z20grad_f_contrib_huberPK6float2S1_iPK6float3PKiS6_fPKfPS2__param_4,
	.param .u64 .ptr .align 1 _Z20grad_f_contrib_huberPK6float2S1_iPK6float3PKiS6_fPKfPS2__param_5,
	.param .f32 _Z20grad_f_contrib_huberPK6float2S1_iPK6float3PKiS6_fPKfPS2__param_6,
	.param .u64 .ptr .align 1 _Z20grad_f_contrib_huberPK6float2S1_iPK6float3PKiS6_fPKfPS2__param_7,
	.param .u64 .ptr .align 1 _Z20grad_f_contrib_huberPK6float2S1_iPK6float3PKiS6_fPKfPS2__param_8
)
{
	.local .align 4 .b8 	__local_depot3[28];
	.reg .b64 	%SP;
	.reg .b64 	%SPL;
	.reg .pred 	%p<35>;
	.reg .b32 	%r<169>;
	.reg .b32 	%f<150>;
	.reg .b64 	%rd<115>;
	.reg .b64 	%fd<9>;

	mov.u64 	%SPL, __local_depot3;
	ld.param.u64 	%rd32, [_Z20grad_f_contrib_huberPK6float2S1_iPK6float3PKiS6_fPKfPS2__param_0];
	ld.param.u64 	%rd33, [_Z20grad_f_contrib_huberPK6float2S1_iPK6float3PKiS6_fPKfPS2__param_1];
	ld.param.u32 	%r53, [_Z20grad_f_contrib_huberPK6float2S1_iPK6float3PKiS6_fPKfPS2__param_2];
	ld.param.u64 	%rd34, [_Z20grad_f_contrib_huberPK6float2S1_iPK6float3PKiS6_fPKfPS2__param_3];
	ld.param.u64 	%rd35, [_Z20grad_f_contrib_huberPK6float2S1_iPK6float3PKiS6_fPKfPS2__param_4];
	ld.param.u64 	%rd36, [_Z20grad_f_contrib_huberPK6float2S1_iPK6float3PKiS6_fPKfPS2__param_5];
	add.u64 	%rd1, %SPL, 0;
	mov.u32 	%r54, %ntid.x;
	mov.u32 	%r55, %ctaid.x;
	mov.u32 	%r56, %tid.x;
	mad.lo.s32 	%r1, %r54, %r55, %r56;
	setp.ge.s32 	%p1, %r1, %r53;
	@%p1 bra 	$L__BB3_34;
	cvta.to.global.u64 	%rd40, %rd35;
	cvta.to.global.u64 	%rd41, %rd36;
	cvta.to.global.u64 	%rd42, %rd32;
	cvta.to.global.u64 	%rd43, %rd33;
	cvta.to.global.u64 	%rd44, %rd34;
	mul.wide.s32 	%rd45, %r1, 8;
	add.s64 	%rd46, %rd42, %rd45;
	ld.global.v2.f32 	{%f1, %f2}, [%rd46];
	add.s64 	%rd47, %rd43, %rd45;
	ld.global.v2.f32 	{%f4, %f3}, [%rd47];
	mul.wide.s32 	%rd48, %r1, 4;
	add.s64 	%rd2, %rd40, %rd48;
	ld.global.u32 	%r2, [%rd2];
	mul.wide.s32 	%rd49, %r2, 12;
	add.s64 	%rd50, %rd44, %rd49;
	ld.global.f32 	%f5, [%rd50];
	ld.global.f32 	%f6, [%rd50+4];
	ld.global.f32 	%f7, [%rd50+8];
	add.s64 	%rd3, %rd41, %rd48;
	ld.global.u32 	%r57, [%rd3];
	mul.wide.s32 	%rd51, %r57, 12;
	add.s64 	%rd52, %rd44, %rd51;
	ld.global.f32 	%f8, [%rd52];
	ld.global.f32 	%f9, [%rd52+4];
	ld.global.f32 	%f10, [%rd52+8];
	mul.f32 	%f32, %f5, 0f3F22F983;
	cvt.rni.s32.f32 	%r160, %f32;
	cvt.rn.f32.s32 	%f33, %r160;
	fma.rn.f32 	%f34, %f33, 0fBFC90FDA, %f5;
	fma.rn.f32 	%f35, %f33, 0fB3A22168, %f34;
	fma.rn.f32 	%f147, %f33, 0fA7C234C5, %f35;
	abs.f32 	%f12, %f5;
	setp.ltu.f32 	%p2, %f12, 0f47CE4780;
	mov.u32 	%r156, %r160;
	mov.f32 	%f146, %f147;
	@%p2 bra 	$L__BB3_9;
	setp.neu.f32 	%p3, %f12, 0f7F800000;
	@%p3 bra 	$L__BB3_4;
	mov.f32 	%f38, 0f00000000;
	mul.rn.f32 	%f146, %f5, %f38;
	mov.b32 	%r156, 0;
	bra.uni 	$L__BB3_9;
$L__BB3_4:
	mov.b32 	%r4, %f5;
	mov.b64 	%rd105, 0;
	mov.b32 	%r153, 0;
	mov.u64 	%rd103, __cudart_i2opi_f;
	shl.b32 	%r60, %r4, 8;
	or.b32  	%r61, %r60, -2147483648;
	mov.u64 	%rd104, %rd1;
$L__BB3_5:
	.pragma "nounroll";
	ld.global.nc.u32 	%r59, [%rd103];
	mad.wide.u32 	%rd55, %r59, %r61, %rd105;
	shr.u64 	%rd105, %rd55, 32;
	st.local.u32 	[%rd104], %rd55;
	add.s32 	%r153, %r153, 1;
	add.s64 	%rd104, %rd104, 4;
	add.s64 	%rd103, %rd103, 4;
	setp.ne.s32 	%p4, %r153, 6;
	@%p4 bra 	$L__BB3_5;
	shr.u32 	%r62, %r4, 23;
	st.local.u32 	[%rd1+24], %rd105;
	and.b32  	%r7, %r62, 31;
	and.b32  	%r63, %r62, 224;
	add.s32 	%r64, %r63, -128;
	shr.u32 	%r65, %r64, 5;
	mul.wide.u32 	%rd56, %r65, 4;
	sub.s64 	%rd10, %rd1, %rd56;
	ld.local.u32 	%r154, [%rd10+24];
	ld.local.u32 	%r155, [%rd10+20];
	setp.eq.s32 	%p5, %r7, 0;
	@%p5 bra 	$L__BB3_8;
	shf.l.wrap.b32 	%r154, %r155, %r154, %r7;
	ld.local.u32 	%r66, [%rd10+16];
	shf.l.wrap.b32 	%r155, %r66, %r155, %r7;
$L__BB3_8:
	shr.u32 	%r67, %r154, 30;
	shf.l.wrap.b32 	%r68, %r155, %r154, 2;
	shl.b32 	%r69, %r155, 2;
	shr.u32 	%r70, %r68, 31;
	add.s32 	%r71, %r70, %r67;
	neg.s32 	%r72, %r71;
	setp.lt.s32 	%p6, %r4, 0;
	selp.b32 	%r156, %r72, %r71, %p6;
	xor.b32  	%r73, %r68, %r4;
	shr.s32 	%r74, %r68, 31;
	xor.b32  	%r75, %r74, %r68;
	xor.b32  	%r76, %r74, %r69;
	cvt.u64.u32 	%rd57, %r75;
	shl.b64 	%rd58, %rd57, 32;
	cvt.u64.u32 	%rd59, %r76;
	or.b64  	%rd60, %rd58, %rd59;
	cvt.rn.f64.s64 	%fd1, %rd60;
	mul.f64 	%fd2, %fd1, 0d3BF921FB54442D19;
	cvt.rn.f32.f64 	%f36, %fd2;
	neg.f32 	%f37, %f36;
	setp.lt.s32 	%p7, %r73, 0;
	selp.f32 	%f146, %f37, %f36, %p7;
$L__BB3_9:
	setp.ltu.f32 	%p8, %f12, 0f47CE4780;
	add.s32 	%r78, %r156, 1;
	mul.rn.f32 	%f39, %f146, %f146;
	and.b32  	%r79, %r156, 1;
	setp.eq.b32 	%p9, %r79, 1;
	selp.f32 	%f40, %f146, 0f3F800000, %p9;
	fma.rn.f32 	%f41, %f39, %f40, 0f00000000;
	fma.rn.f32 	%f42, %f39, 0f37CBAC00, 0fBAB607ED;
	selp.f32 	%f43, 0fB94D4153, %f42, %p9;
	selp.f32 	%f44, 0f3C0885E4, 0f3D2AAABB, %p9;
	fma.rn.f32 	%f45, %f43, %f39, %f44;
	selp.f32 	%f46, 0fBE2AAAA8, 0fBEFFFFFF, %p9;
	fma.rn.f32 	%f47, %f45, %f39, %f46;
	fma.rn.f32 	%f48, %f47, %f41, %f40;
	and.b32  	%r80, %r78, 2;
	setp.eq.s32 	%p10, %r80, 0;
	mov.f32 	%f49, 0f00000000;
	sub.f32 	%f50, %f49, %f48;
	selp.f32 	%f16, %f48, %f50, %p10;
	@%p8 bra 	$L__BB3_17;
	setp.neu.f32 	%p11, %f12, 0f7F800000;
	@%p11 bra 	$L__BB3_12;
	mov.f32 	%f53, 0f00000000;
	mul.rn.f32 	%f147, %f5, %f53;
	mov.b32 	%r160, 0;
	bra.uni 	$L__BB3_17;
$L__BB3_12:
	mov.b32 	%r16, %f5;
	mov.b64 	%rd108, 0;
	mov.b32 	%r157, 0;
	mov.u64 	%rd106, __cudart_i2opi_f;
	shl.b32 	%r83, %r16, 8;
	or.b32  	%r84, %r83, -2147483648;
	mov.u64 	%rd107, %rd1;
$L__BB3_13:
	.pragma "nounroll";
	ld.global.nc.u32 	%r82, [%rd106];
	mad.wide.u32 	%rd63, %r82, %r84, %rd108;
	shr.u64 	%rd108, %rd63, 32;
	st.local.u32 	[%rd107], %rd63;
	add.s32 	%r157, %r157, 1;
	add.s64 	%rd107, %rd107, 4;
	add.s64 	%rd106, %rd106, 4;
	setp.ne.s32 	%p12, %r157, 6;
	@%p12 bra 	$L__BB3_13;
	shr.u32 	%r85, %r16, 23;
	st.local.u32 	[%rd1+24], %rd108;
	and.b32  	%r19, %r85, 31;
	and.b32  	%r86, %r85, 224;
	add.s32 	%r87, %r86, -128;
	shr.u32 	%r88, %r87, 5;
	mul.wide.u32 	%rd64, %r88, 4;
	sub.s64 	%rd17, %rd1, %rd64;
	ld.local.u32 	%r158, [%rd17+24];
	ld.local.u32 	%r159, [%rd17+20];
	setp.eq.s32 	%p13, %r19, 0;
	@%p13 bra 	$L__BB3_16;
	shf.l.wrap.b32 	%r158, %r159, %r158, %r19;
	ld.local.u32 	%r89, [%rd17+16];
	shf.l.wrap.b32 	%r159, %r89, %r159, %r19;
$L__BB3_16:
	shr.u32 	%r90, %r158, 30;
	shf.l.wrap.b32 	%r91, %r159, %r158, 2;
	shl.b32 	%r92, %r159, 2;
	shr.u32 	%r93, %r91, 31;
	add.s32 	%r94, %r93, %r90;
	neg.s32 	%r95, %r94;
	setp.lt.s32 	%p14, %r16, 0;
	selp.b32 	%r160, %r95, %r94, %p14;
	xor.b32  	%r96, %r91, %r16;
	shr.s32 	%r97, %r91, 31;
	xor.b32  	%r98, %r97, %r91;
	xor.b32  	%r99, %r97, %r92;
	cvt.u64.u32 	%rd65, %r98;
	shl.b64 	%rd66, %rd65, 32;
	cvt.u64.u32 	%rd67, %r99;
	or.b64  	%rd68, %rd66, %rd67;
	cvt.rn.f64.s64 	%fd3, %rd68;
	mul.f64 	%fd4, %fd3, 0d3BF921FB54442D19;
	cvt.rn.f32.f64 	%f51, %fd4;
	neg.f32 	%f52, %f51;
	setp.lt.s32 	%p15, %r96, 0;
	selp.f32 	%f147, %f52, %f51, %p15;
$L__BB3_17:
	mul.rn.f32 	%f54, %f147, %f147;
	and.b32  	%r101, %r160, 1;
	setp.eq.b32 	%p16, %r101, 1;
	selp.f32 	%f55, 0f3F800000, %f147, %p16;
	fma.rn.f32 	%f56, %f54, %f55, 0f00000000;
	fma.rn.f32 	%f57, %f54, 0f37CBAC00, 0fBAB607ED;
	selp.f32 	%f58, %f57, 0fB94D4153, %p16;
	selp.f32 	%f59, 0f3D2AAABB, 0f3C0885E4, %p16;
	fma.rn.f32 	%f60, %f58, %f54, %f59;
	selp.f32 	%f61, 0fBEFFFFFF, 0fBE2AAAA8, %p16;
	fma.rn.f32 	%f62, %f60, %f54, %f61;
	fma.rn.f32 	%f63, %f62, %f56, %f55;
	and.b32  	%r102, %r160, 2;
	setp.eq.s32 	%p17, %r102, 0;
	mov.f32 	%f64, 0f00000000;
	sub.f32 	%f65, %f64, %f63;
	selp.f32 	%f66, %f63, %f65, %p17;
	mul.f32 	%f67, %f1, %f16;
	mul.f32 	%f68, %f2, %f66;
	sub.f32 	%f69, %f67, %f68;
	add.f32 	%f20, %f6, %f69;
	mul.f32 	%f70, %f1, %f66;
	fma.rn.f32 	%f71, %f2, %f16, %f70;
	add.f32 	%f21, %f7, %f71;
	mul.f32 	%f72, %f8, 0f3F22F983;
	cvt.rni.s32.f32 	%r168, %f72;
	cvt.rn.f32.s32 	%f73, %r168;
	fma.rn.f32 	%f74, %f73, 0fBFC90FDA, %f8;
	fma.rn.f32 	%f75, %f73, 0fB3A22168, %f74;
	fma.rn.f32 	%f149, %f73, 0fA7C234C5, %f75;
	abs.f32 	%f23, %f8;
	setp.ltu.f32 	%p18, %f23, 0f47CE4780;
	mov.u32 	%r164, %r168;
	mov.f32 	%f148, %f149;
	@%p18 bra 	$L__BB3_25;
	setp.neu.f32 	%p19, %f23, 0f7F800000;
	@%p19 bra 	$L__BB3_20;
	mov.f32 	%f78, 0f00000000;
	mul.rn.f32 	%f148, %f8, %f78;
	mov.b32 	%r164, 0;
	bra.uni 	$L__BB3_25;
$L__BB3_20:
	mov.b32 	%r29, %f8;
	mov.b64 	%rd111, 0;
	mov.b32 	%r161, 0;
	mov.u64 	%rd109, __cudart_i2opi_f;
	shl.b32 	%r105, %r29, 8;
	or.b32  	%r106, %r105, -2147483648;
	mov.u64 	%rd110, %rd1;
$L__BB3_21:
	.pragma "nounroll";
	ld.global.nc.u32 	%r104, [%rd109];
	mad.wide.u32 	%rd71, %r104, %r106, %rd111;
	shr.u64 	%rd111, %rd71, 32;
	st.local.u32 	[%rd110], %rd71;
	add.s32 	%r161, %r161, 1;
	add.s64 	%rd110, %rd110, 4;
	add.s64 	%rd109, %rd109, 4;
	setp.ne.s32 	%p20, %r161, 6;
	@%p20 bra 	$L__BB3_21;
	shr.u32 	%r107, %r29, 23;
	st.local.u32 	[%rd1+24], %rd111;
	and.b32  	%r32, %r107, 31;
	and.b32  	%r108, %r107, 224;
	add.s32 	%r109, %r108, -128;
	shr.u32 	%r110, %r109, 5;
	mul.wide.u32 	%rd72, %r110, 4;
	sub.s64 	%rd24, %rd1, %rd72;
	ld.local.u32 	%r162, [%rd24+24];
	ld.local.u32 	%r163, [%rd24+20];
	setp.eq.s32 	%p21, %r32, 0;
	@%p21 bra 	$L__BB3_24;
	shf.l.wrap.b32 	%r162, %r163, %r162, %r32;
	ld.local.u32 	%r111, [%rd24+16];
	shf.l.wrap.b32 	%r163, %r111, %r163, %r32;
$L__BB3_24:
	shr.u32 	%r112, %r162, 30;
	shf.l.wrap.b32 	%r113, %r163, %r162, 2;
	shl.b32 	%r114, %r163, 2;
	shr.u32 	%r115, %r113, 31;
	add.s32 	%r116, %r115, %r112;
	neg.s32 	%r117, %r116;
	setp.lt.s32 	%p22, %r29, 0;
	selp.b32 	%r164, %r117, %r116, %p22;
	xor.b32  	%r118, %r113, %r29;
	shr.s32 	%r119, %r113, 31;
	xor.b32  	%r120, %r119, %r113;
	xor.b32  	%r121, %r119, %r114;
	cvt.u64.u32 	%rd73, %r120;
	shl.b64 	%rd74, %rd73, 32;
	cvt.u64.u32 	%rd75, %r121;
	or.b64  	%rd76, %rd74, %rd75;
	cvt.rn.f64.s64 	%fd5, %rd76;
	mul.f64 	%fd6, %fd5, 0d3BF921FB54442D19;
	cvt.rn.f32.f64 	%f76, %fd6;
	neg.f32 	%f77, %f76;
	setp.lt.s32 	%p23, %r118, 0;
	selp.f32 	%f148, %f77, %f76, %p23;
$L__BB3_25:
	setp.ltu.f32 	%p24, %f23, 0f47CE4780;
	add.s32 	%r123, %r164, 1;
	mul.rn.f32 	%f79, %f148, %f148;
	and.b32  	%r124, %r164, 1;
	setp.eq.b32 	%p25, %r124, 1;
	selp.f32 	%f80, %f148, 0f3F800000, %p25;
	fma.rn.f32 	%f81, %f79, %f80, 0f00000000;
	fma.rn.f32 	%f82, %f79, 0f37CBAC00, 0fBAB607ED;
	selp.f32 	%f83, 0fB94D4153, %f82, %p25;
	selp.f32 	%f84, 0f3C0885E4, 0f3D2AAABB, %p25;
	fma.rn.f32 	%f85, %f83, %f79, %f84;
	selp.f32 	%f86, 0fBE2AAAA8, 0fBEFFFFFF, %p25;
	fma.rn.f32 	%f87, %f85, %f79, %f86;
	fma.rn.f32 	%f88, %f87, %f81, %f80;
	and.b32  	%r125, %r123, 2;
	setp.eq.s32 	%p26, %r125, 0;
	mov.f32 	%f89, 0f00000000;
	sub.f32 	%f90, %f89, %f88;
	selp.f32 	%f27, %f88, %f90, %p26;
	@%p24 bra 	$L__BB3_33;
	setp.neu.f32 	%p27, %f23, 0f7F800000;
	@%p27 bra 	$L__BB3_28;
	mov.f32 	%f93, 0f00000000;
	mul.rn.f32 	%f149, %f8, %f93;
	mov.b32 	%r168, 0;
	bra.uni 	$L__BB3_33;
$L__BB3_28:
	mov.b32 	%r41, %f8;
	mov.b64 	%rd114, 0;
	mov.b32 	%r165, 0;
	mov.u64 	%rd112, __cudart_i2opi_f;
	shl.b32 	%r128, %r41, 8;
	or.b32  	%r129, %r128, -2147483648;
	mov.u64 	%rd113, %rd1;
$L__BB3_29:
	.pragma "nounroll";
	ld.global.nc.u32 	%r127, [%rd112];
	mad.wide.u32 	%rd79, %r127, %r129, %rd114;
	shr.u64 	%rd114, %rd79, 32;
	st.local.u32 	[%rd113], %rd79;
	add.s32 	%r165, %r165, 1;
	add.s64 	%rd113, %rd113, 4;
	add.s64 	%rd112, %rd112, 4;
	setp.ne.s32 	%p28, %r165, 6;
	@%p28 bra 	$L__BB3_29;
	shr.u32 	%r130, %r41, 23;
	st.local.u32 	[%rd1+24], %rd114;
	and.b32  	%r44, %r130, 31;
	and.b32  	%r131, %r130, 224;
	add.s32 	%r132, %r131, -128;
	shr.u32 	%r133, %r132, 5;
	mul.wide.u32 	%rd80, %r133, 4;
	sub.s64 	%rd31, %rd1, %rd80;
	ld.local.u32 	%r166, [%rd31+24];
	ld.local.u32 	%r167, [%rd31+20];
	setp.eq.s32 	%p29, %r44, 0;
	@%p29 bra 	$L__BB3_32;
	shf.l.wrap.b32 	%r166, %r167, %r166, %r44;
	ld.local.u32 	%r134, [%rd31+16];
	shf.l.wrap.b32 	%r167, %r134, %r167, %r44;
$L__BB3_32:
	shr.u32 	%r135, %r166, 30;
	shf.l.wrap.b32 	%r136, %r167, %r166, 2;
	shl.b32 	%r137, %r167, 2;
	shr.u32 	%r138, %r136, 31;
	add.s32 	%r139, %r138, %r135;
	neg.s32 	%r140, %r139;
	setp.lt.s32 	%p30, %r41, 0;
	selp.b32 	%r168, %r140, %r139, %p30;
	xor.b32  	%r141, %r136, %r41;
	shr.s32 	%r142, %r136, 31;
	xor.b32  	%r143, %r142, %r136;
	xor.b32  	%r144, %r142, %r137;
	cvt.u64.u32 	%rd81, %r143;
	shl.b64 	%rd82, %rd81, 32;
	cvt.u64.u32 	%rd83, %r144;
	or.b64  	%rd84, %rd82, %rd83;
	cvt.rn.f64.s64 	%fd7, %rd84;
	mul.f64 	%fd8, %fd7, 0d3BF921FB54442D19;
	cvt.rn.f32.f64 	%f91, %fd8;
	neg.f32 	%f92, %f91;
	setp.lt.s32 	%p31, %r141, 0;
	selp.f32 	%f149, %f92, %f91, %p31;
$L__BB3_33:
	ld.param.u64 	%rd102, [_Z20grad_f_contrib_huberPK6float2S1_iPK6float3PKiS6_fPKfPS2__param_8];
	ld.param.u64 	%rd101, [_Z20grad_f_contrib_huberPK6float2S1_iPK6float3PKiS6_fPKfPS2__param_7];
	ld.param.f32 	%f145, [_Z20grad_f_contrib_huberPK6float2S1_iPK6float3PKiS6_fPKfPS2__param_6];
	cvta.to.global.u64 	%rd85, %rd102;
	mul.rn.f32 	%f94, %f149, %f149;
	and.b32  	%r146, %r168, 1;
	setp.eq.b32 	%p32, %r146, 1;
	selp.f32 	%f95, 0f3F800000, %f149, %p32;
	fma.rn.f32 	%f96, %f94, %f95, 0f00000000;
	fma.rn.f32 	%f97, %f94, 0f37CBAC00, 0fBAB607ED;
	selp.f32 	%f98, %f97, 0fB94D4153, %p32;
	selp.f32 	%f99, 0f3D2AAABB, 0f3C0885E4, %p32;
	fma.rn.f32 	%f100, %f98, %f94, %f99;
	selp.f32 	%f101, 0fBEFFFFFF, 0fBE2AAAA8, %p32;
	fma.rn.f32 	%f102, %f100, %f94, %f101;
	fma.rn.f32 	%f103, %f102, %f96, %f95;
	and.b32  	%r147, %r168, 2;
	setp.eq.s32 	%p33, %r147, 0;
	mov.f32 	%f104, 0f00000000;
	sub.f32 	%f105, %f104, %f103;
	selp.f32 	%f106, %f103, %f105, %p33;
	mul.f32 	%f107, %f4, %f27;
	mul.f32 	%f108, %f3, %f106;
	sub.f32 	%f109, %f107, %f108;
	add.f32 	%f110, %f9, %f109;
	mul.f32 	%f111, %f4, %f106;
	fma.rn.f32 	%f112, %f3, %f27, %f111;
	add.f32 	%f113, %f10, %f112;
	sub.f32 	%f114, %f20, %f110;
	sub.f32 	%f115, %f21, %f113;
	cvta.to.global.u64 	%rd86, %rd101;
	mul.wide.s32 	%rd87, %r1, 4;
	add.s64 	%rd88, %rd86, %rd87;
	ld.global.f32 	%f116, [%rd88];
	setp.gt.f32 	%p34, %f116, %f145;
	div.rn.f32 	%f117, %f145, %f116;
	selp.f32 	%f118, %f117, 0f3F800000, %p34;
	neg.f32 	%f119, %f1;
	mul.f32 	%f120, %f5, %f119;
	sub.f32 	%f121, %f120, %f2;
	mul.f32 	%f122, %f2, %f5;
	sub.f32 	%f123, %f1, %f122;
	mul.f32 	%f124, %f123, %f115;
	fma.rn.f32 	%f125, %f121, %f114, %f124;
	fma.rn.f32 	%f126, %f4, %f8, %f3;
	mul.f32 	%f127, %f3, %f8;
	sub.f32 	%f128, %f127, %f4;
	mul.f32 	%f129, %f128, %f115;
	fma.rn.f32 	%f130, %f126, %f114, %f129;
	neg.f32 	%f131, %f114;
	neg.f32 	%f132, %f115;
	mul.wide.s32 	%rd89, %r2, 12;
	add.s64 	%rd90, %rd85, %rd89;
	mul.f32 	%f133, %f125, %f118;
	atom.global.add.f32 	%f134, [%rd90], %f133;
	ld.global.u32 	%r148, [%rd2];
	mul.wide.s32 	%rd91, %r148, 12;
	add.s64 	%rd92, %rd85, %rd91;
	mul.f32 	%f135, %f114, %f118;
	atom.global.add.f32 	%f136, [%rd92+4], %f135;
	ld.global.u32 	%r149, [%rd2];
	mul.wide.s32 	%rd93, %r149, 12;
	add.s64 	%rd94, %rd85, %rd93;
	mul.f32 	%f137, %f115, %f118;
	atom.global.add.f32 	%f138, [%rd94+8], %f137;
	ld.global.u32 	%r150, [%rd3];
	mul.wide.s32 	%rd95, %r150, 12;
	add.s64 	%rd96, %rd85, %rd95;
	mul.f32 	%f139, %f130, %f118;
	atom.global.add.f32 	%f140, [%rd96], %f139;
	ld.global.u32 	%r151, [%rd3];
	mul.wide.s32 	%rd97, %r151, 12;
	add.s64 	%rd98, %rd85, %rd97;
	mul.f32 	%f141, %f118, %f131;
	atom.global.add.f32 	%f142, [%rd98+4], %f141;
	ld.global.u32 	%r152, [%rd3];
	mul.wide.s32 	%rd99, %r152, 12;
	add.s64 	%rd100, %rd85, %rd99;
	mul.f32 	%f143, %f118, %f132;
	atom.global.add.f32 	%f144, [%rd100+8], %f143;
$L__BB3_34:
	ret;

}
	// .globl	_Z14grad_f_contribPK6float2S1_iPK6float3PKiS6_PS2_
.visible .entry _Z14grad_f_contribPK6float2S1_iPK6float3PKiS6_PS2_(
	.param .u64 .ptr .align 1 _Z14grad_f_contribPK6float2S1_iPK6float3PKiS6_PS2__param_0,
	.param .u64 .ptr .align 1 _Z14grad_f_contribPK6float2S1_iPK6float3PKiS6_PS2__param_1,
	.param .u32 _Z14grad_f_contribPK6float2S1_iPK6float3PKiS6_PS2__param_2,
	.param .u64 .ptr .align 1 _Z14grad_f_contribPK6float2S1_iPK6float3PKiS6_PS2__param_3,
	.param .u64 .ptr .align 1 _Z14grad_f_contribPK6float2S1_iPK6float3PKiS6_PS2__param_4,
	.param .u64 .ptr .align 1 _Z14grad_f_contribPK6float2S1_iPK6float3PKiS6_PS2__param_5,
	.param .u64 .ptr .align 1 _Z14grad_f_contribPK6float2S1_iPK6float3PKiS6_PS2__param_6
)
{
	.local .align 4 .b8 	__local_depot4[28];
	.reg .b64 	%SP;
	.reg .b64 	%SPL;
	.reg .pred 	%p<34>;
	.reg .b32 	%r<169>;
	.reg .b32 	%f<139>;
	.reg .b64 	%rd<110>;
	.reg .b64 	%fd<9>;

	mov.u64 	%SPL, __local_depot4;
	ld.param.u64 	%rd32, [_Z14grad_f_contribPK6float2S1_iPK6float3PKiS6_PS2__param_0];
	ld.param.u64 	%rd33, [_Z14grad_f_contribPK6float2S1_iPK6float3PKiS6_PS2__param_1];
	ld.param.u32 	%r55, [_Z14grad_f_contribPK6float2S1_iPK6float3PKiS6_PS2__param_2];
	ld.param.u64 	%rd34, [_Z14grad_f_contribPK6float2S1_iPK6float3PKiS6_PS2__param_3];
	ld.param.u64 	%rd35, [_Z14grad_f_contribPK6float2S1_iPK6float3PKiS6_PS2__param_4];
	ld.param.u64 	%rd36, [_Z14grad_f_contribPK6float2S1_iPK6float3PKiS6_PS2__param_5];
	add.u64 	%rd1, %SPL, 0;
	mov.u32 	%r56, %ntid.x;
	mov.u32 	%r57, %ctaid.x;
	mov.u32 	%r58, %tid.x;
	mad.lo.s32 	%r1, %r56, %r57, %r58;
	setp.ge.s32 	%p1, %r1, %r55;
	@%p1 bra 	$L__BB4_34;
	cvta.to.global.u64 	%rd39, %rd35;
	cvta.to.global.u64 	%rd40, %rd36;
	cvta.to.global.u64 	%rd41, %rd32;
	cvta.to.global.u64 	%rd42, %rd33;
	cvta.to.global.u64 	%rd43, %rd34;
	mul.wide.s32 	%rd44, %r1, 8;
	add.s64 	%rd45, %rd41, %rd44;
	ld.global.v2.f32 	{%f1, %f2}, [%rd45];
	add.s64 	%rd46, %rd42, %rd44;
	ld.global.v2.f32 	{%f4, %f3}, [%rd46];
	mul.wide.s32 	%rd47, %r1, 4;
	add.s64 	%rd2, %rd39, %rd47;
	ld.global.u32 	%r2, [%rd2];
	mul.wide.s32 	%rd48, %r2, 12;
	add.s64 	%rd49, %rd43, %rd48;
	ld.global.f32 	%f5, [%rd49];
	ld.global.f32 	%f6, [%rd49+4];
	ld.global.f32 	%f7, [%rd49+8];
	add.s64 	%rd3, %rd40, %rd47;
	ld.global.u32 	%r59, [%rd3];
	mul.wide.s32 	%rd50, %r59, 12;
	add.s64 	%rd51, %rd43, %rd50;
	ld.global.f32 	%f8, [%rd51];
	ld.global.f32 	%f9, [%rd51+4];
	ld.global.f32 	%f10, [%rd51+8];
	mul.f32 	%f31, %f5, 0f3F22F983;
	cvt.rni.s32.f32 	%r160, %f31;
	cvt.rn.f32.s32 	%f32, %r160;
	fma.rn.f32 	%f33, %f32, 0fBFC90FDA, %f5;
	fma.rn.f32 	%f34, %f32, 0fB3A22168, %f33;
	fma.rn.f32 	%f136, %f32, 0fA7C234C5, %f34;
	abs.f32 	%f12, %f5;
	setp.ltu.f32 	%p2, %f12, 0f47CE4780;
	mov.u32 	%r156, %r160;
	mov.f32 	%f135, %f136;
	@%p2 bra 	$L__BB4_9;
	setp.neu.f32 	%p3, %f12, 0f7F800000;
	@%p3 bra 	$L__BB4_4;
	mov.f32 	%f37, 0f00000000;
	mul.rn.f32 	%f135, %f5, %f37;
	mov.b32 	%r156, 0;
	bra.uni 	$L__BB4_9;
$L__BB4_4:
	mov.b32 	%r4, %f5;
	mov.b64 	%rd100, 0;
	mov.b32 	%r153, 0;
	mov.u64 	%rd98, __cudart_i2opi_f;
	shl.b32 	%r62, %r4, 8;
	or.b32  	%r63, %r62, -2147483648;
	mov.u64 	%rd99, %rd1;
$L__BB4_5:
	.pragma "nounroll";
	ld.global.nc.u32 	%r61, [%rd98];
	mad.wide.u32 	%rd54, %r61, %r63, %rd100;
	shr.u64 	%rd100, %rd54, 32;
	st.local.u32 	[%rd99], %rd54;
	add.s32 	%r153, %r153, 1;
	add.s64 	%rd99, %rd99, 4;
	add.s64 	%rd98, %rd98, 4;
	setp.ne.s32 	%p4, %r153, 6;
	@%p4 bra 	$L__BB4_5;
	shr.u32 	%r64, %r4, 23;
	st.local.u32 	[%rd1+24], %rd100;
	and.b32  	%r7, %r64, 31;
	and.b32  	%r65, %r64, 224;
	add.s32 	%r66, %r65, -128;
	shr.u32 	%r67, %r66, 5;
	mul.wide.u32 	%rd55, %r67, 4;
	sub.s64 	%rd10, %rd1, %rd55;
	ld.local.u32 	%r154, [%rd10+24];
	ld.local.u32 	%r155, [%rd10+20];
	setp.eq.s32 	%p5, %r7, 0;
	@%p5 bra 	$L__BB4_8;
	shf.l.wrap.b32 	%r154, %r155, %r154, %r7;
	ld.local.u32 	%r68, [%rd10+16];
	shf.l.wrap.b32 	%r155, %r68, %r155, %r7;
$L__BB4_8:
	shr.u32 	%r69, %r154, 30;
	shf.l.wrap.b32 	%r70, %r155, %r154, 2;
	shl.b32 	%r71, %r155, 2;
	shr.u32 	%r72, %r70, 31;
	add.s32 	%r73, %r72, %r69;
	neg.s32 	%r74, %r73;
	setp.lt.s32 	%p6, %r4, 0;
	selp.b32 	%r156, %r74, %r73, %p6;
	xor.b32  	%r75, %r70, %r4;
	shr.s32 	%r76, %r70, 31;
	xor.b32  	%r77, %r76, %r70;
	xor.b32  	%r78, %r76, %r71;
	cvt.u64.u32 	%rd56, %r77;
	shl.b64 	%rd57, %rd56, 32;
	cvt.u64.u32 	%rd58, %r78;
	or.b64  	%rd59, %rd57, %rd58;
	cvt.rn.f64.s64 	%fd1, %rd59;
	mul.f64 	%fd2, %fd1, 0d3BF921FB54442D19;
	cvt.rn.f32.f64 	%f35, %fd2;
	neg.f32 	%f36, %f35;
	setp.lt.s32 	%p7, %r75, 0;
	selp.f32 	%f135, %f36, %f35, %p7;
$L__BB4_9:
	setp.ltu.f32 	%p8, %f12, 0f47CE4780;
	add.s32 	%r80, %r156, 1;
	mul.rn.f32 	%f38, %f135, %f135;
	and.b32  	%r81, %r156, 1;
	setp.eq.b32 	%p9, %r81, 1;
	selp.f32 	%f39, %f135, 0f3F800000, %p9;
	fma.rn.f32 	%f40, %f38, %f39, 0f00000000;
	fma.rn.f32 	%f41, %f38, 0f37CBAC00, 0fBAB607ED;
	selp.f32 	%f42, 0fB94D4153, %f41, %p9;
	selp.f32 	%f43, 0f3C0885E4, 0f3D2AAABB, %p9;
	fma.rn.f32 	%f44, %f42, %f38, %f43;
	selp.f32 	%f45, 0fBE2AAAA8, 0fBEFFFFFF, %p9;
	fma.rn.f32 	%f46, %f44, %f38, %f45;
	fma.rn.f32 	%f47, %f46, %f40, %f39;
	and.b32  	%r82, %r80, 2;
	setp.eq.s32 	%p10, %r82, 0;
	mov.f32 	%f48, 0f00000000;
	sub.f32 	%f49, %f48, %f47;
	selp.f32 	%f16, %f47, %f49, %p10;
	@%p8 bra 	$L__BB4_17;
	setp.neu.f32 	%p11, %f12, 0f7F800000;
	@%p11 bra 	$L__BB4_12;
	mov.f32 	%f52, 0f00000000;
	mul.rn.f32 	%f136, %f5, %f52;
	mov.b32 	%r160, 0;
	bra.uni 	$L__BB4_17;
$L__BB4_12:
	mov.b32 	%r16, %f5;
	shl.b32 	%r84, %r16, 8;
	or.b32  	%r17, %r84, -2147483648;
	mov.b64 	%rd103, 0;
	mov.b32 	%r157, 0;
	mov.u64 	%rd101, __cudart_i2opi_f;
	mov.u64 	%rd102, %rd1;
$L__BB4_13:
	.pragma "nounroll";
	ld.global.nc.u32 	%r85, [%rd101];
	mad.wide.u32 	%rd62, %r85, %r17, %rd103;
	shr.u64 	%rd103, %rd62, 32;
	st.local.u32 	[%rd102], %rd62;
	add.s32 	%r157, %r157, 1;
	add.s64 	%rd102, %rd102, 4;
	add.s64 	%rd101, %rd101, 4;
	setp.ne.s32 	%p12, %r157, 6;
	@%p12 bra 	$L__BB4_13;
	shr.u32 	%r86, %r16, 23;
	st.local.u32 	[%rd1+24], %rd103;
	and.b32  	%r20, %r86, 31;
	and.b32  	%r87, %r86, 224;
	add.s32 	%r88, %r87, -128;
	shr.u32 	%r89, %r88, 5;
	mul.wide.u32 	%rd63, %r89, 4;
	sub.s64 	%rd17, %rd1, %rd63;
	ld.local.u32 	%r158, [%rd17+24];
	ld.local.u32 	%r159, [%rd17+20];
	setp.eq.s32 	%p13, %r20, 0;
	@%p13 bra 	$L__BB4_16;
	shf.l.wrap.b32 	%r158, %r159, %r158, %r20;
	ld.local.u32 	%r90, [%rd17+16];
	shf.l.wrap.b32 	%r159, %r90, %r159, %r20;
$L__BB4_16:
	shr.u32 	%r91, %r158, 30;
	shf.l.wrap.b32 	%r92, %r159, %r158, 2;
	shl.b32 	%r93, %r159, 2;
	shr.u32 	%r94, %r92, 31;
	add.s32 	%r95, %r94, %r91;
	neg.s32 	%r96, %r95;
	setp.lt.s32 	%p14, %r16, 0;
	selp.b32 	%r160, %r96, %r95, %p14;
	xor.b32  	%r97, %r92, %r16;
	shr.s32 	%r98, %r92, 31;
	xor.b32  	%r99, %r98, %r92;
	xor.b32  	%r100, %r98, %r93;
	cvt.u64.u32 	%rd64, %r99;
	shl.b64 	%rd65, %rd64, 32;
	cvt.u64.u32 	%rd66, %r100;
	or.b64  	%rd67, %rd65, %rd66;
	cvt.rn.f64.s64 	%fd3, %rd67;
	mul.f64 	%fd4, %fd3, 0d3BF921FB54442D19;
	cvt.rn.f32.f64 	%f50, %fd4;
	neg.f32 	%f51, %f50;
	setp.lt.s32 	%p15, %r97, 0;
	selp.f32 	%f136, %f51, %f50, %p15;
$L__BB4_17:
	mul.rn.f32 	%f53, %f136, %f136;
	and.b32  	%r102, %r160, 1;
	setp.eq.b32 	%p16, %r102, 1;
	selp.f32 	%f54, 0f3F800000, %f136, %p16;
	fma.rn.f32 	%f55, %f53, %f54, 0f00000000;
	fma.rn.f32 	%f56, %f53, 0f37CBAC00, 0fBAB607ED;
	selp.f32 	%f57, %f56, 0fB94D4153, %p16;
	selp.f32 	%f58, 0f3D2AAABB, 0f3C0885E4, %p16;
	fma.rn.f32 	%f59, %f57, %f53, %f58;
	selp.f32 	%f60, 0fBEFFFFFF, 0fBE2AAAA8, %p16;
	fma.rn.f32 	%f61, %f59, %f53, %f60;
	fma.rn.f32 	%f62, %f61, %f55, %f54;
	and.b32  	%r103, %r160, 2;
	setp.eq.s32 	%p17, %r103, 0;
	mov.f32 	%f63, 0f00000000;
	sub.f32 	%f64, %f63, %f62;
	selp.f32 	%f65, %f62, %f64, %p17;
	mul.f32 	%f66, %f1, %f16;
	mul.f32 	%f67, %f2, %f65;
	sub.f32 	%f68, %f66, %f67;
	add.f32 	%f20, %f6, %f68;
	mul.f32 	%f69, %f1, %f65;
	fma.rn.f32 	%f70, %f2, %f16, %f69;
	add.f32 	%f21, %f7, %f70;
	mul.f32 	%f71, %f8, 0f3F22F983;
	cvt.rni.s32.f32 	%r168, %f71;
	cvt.rn.f32.s32 	%f72, %r168;
	fma.rn.f32 	%f73, %f72, 0fBFC90FDA, %f8;
	fma.rn.f32 	%f74, %f72, 0fB3A22168, %f73;
	fma.rn.f32 	%f138, %f72, 0fA7C234C5, %f74;
	abs.f32 	%f23, %f8;
	setp.ltu.f32 	%p18, %f23, 0f47CE4780;
	mov.u32 	%r164, %r168;
	mov.f32 	%f137, %f138;
	@%p18 bra 	$L__BB4_25;
	setp.neu.f32 	%p19, %f23, 0f7F800000;
	@%p19 bra 	$L__BB4_20;
	mov.f32 	%f77, 0f00000000;
	mul.rn.f32 	%f137, %f8, %f77;
	mov.b32 	%r164, 0;
	bra.uni 	$L__BB4_25;
$L__BB4_20:
	mov.b32 	%r30, %f8;
	mov.b64 	%rd106, 0;
	mov.b32 	%r161, 0;
	mov.u64 	%rd104, __cudart_i2opi_f;
	shl.b32 	%r106, %r30, 8;
	or.b32  	%r107, %r106, -2147483648;
	mov.u64 	%rd105, %rd1;
$L__BB4_21:
	.pragma "nounroll";
	ld.global.nc.u32 	%r105, [%rd104];
	mad.wide.u32 	%rd70, %r105, %r107, %rd106;
	shr.u64 	%rd106, %rd70, 32;
	st.local.u32 	[%rd105], %rd70;
	add.s32 	%r161, %r161, 1;
	add.s64 	%rd105, %rd105, 4;
	add.s64 	%rd104, %rd104, 4;
	setp.ne.s32 	%p20, %r161, 6;
	@%p20 bra 	$L__BB4_21;
	shr.u32 	%r108, %r30, 23;
	st.local.u32 	[%rd1+24], %rd106;
	and.b32  	%r33, %r108, 31;
	and.b32  	%r109, %r108, 224;
	add.s32 	%r110, %r109, -128;
	shr.u32 	%r111, %r110, 5;
	mul.wide.u32 	%rd71, %r111, 4;
	sub.s64 	%rd24, %rd1, %rd71;
	ld.local.u32 	%r162, [%rd24+24];
	ld.local.u32 	%r163, [%rd24+20];
	setp.eq.s32 	%p21, %r33, 0;
	@%p21 bra 	$L__BB4_24;
	shf.l.wrap.b32 	%r162, %r163, %r162, %r33;
	ld.local.u32 	%r112, [%rd24+16];
	shf.l.wrap.b32 	%r163, %r112, %r163, %r33;
$L__BB4_24:
	shr.u32 	%r113, %r162, 30;
	shf.l.wrap.b32 	%r114, %r163, %r162, 2;
	shl.b32 	%r115, %r163, 2;
	shr.u32 	%r116, %r114, 31;
	add.s32 	%r117, %r116, %r113;
	neg.s32 	%r118, %r117;
	setp.lt.s32 	%p22, %r30, 0;
	selp.b32 	%r164, %r118, %r117, %p22;
	xor.b32  	%r119, %r114, %r30;
	shr.s32 	%r120, %r114, 31;
	xor.b32  	%r121, %r120, %r114;
	xor.b32  	%r122, %r120, %r115;
	cvt.u64.u32 	%rd72, %r121;
	shl.b64 	%rd73, %rd72, 32;
	cvt.u64.u32 	%rd74, %r122;
	or.b64  	%rd75, %rd73, %rd74;
	cvt.rn.f64.s64 	%fd5, %rd75;
	mul.f64 	%fd6, %fd5, 0d3BF921FB54442D19;
	cvt.rn.f32.f64 	%f75, %fd6;
	neg.f32 	%f76, %f75;
	setp.lt.s32 	%p23, %r119, 0;
	selp.f32 	%f137, %f76, %f75, %p23;
$L__BB4_25:
	setp.ltu.f32 	%p24, %f23, 0f47CE4780;
	add.s32 	%r124, %r164, 1;
	mul.rn.f32 	%f78, %f137, %f137;
	and.b32  	%r125, %r164, 1;
	setp.eq.b32 	%p25, %r125, 1;
	selp.f32 	%f79, %f137, 0f3F800000, %p25;
	fma.rn.f32 	%f80, %f78, %f79, 0f00000000;
	fma.rn.f32 	%f81, %f78, 0f37CBAC00, 0fBAB607ED;
	selp.f32 	%f82, 0fB94D4153, %f81, %p25;
	selp.f32 	%f83, 0f3C0885E4, 0f3D2AAABB, %p25;
	fma.rn.f32 	%f84, %f82, %f78, %f83;
	selp.f32 	%f85, 0fBE2AAAA8, 0fBEFFFFFF, %p25;
	fma.rn.f32 	%f86, %f84, %f78, %f85;
	fma.rn.f32 	%f87, %f86, %f80, %f79;
	and.b32  	%r126, %r124, 2;
	setp.eq.s32 	%p26, %r126, 0;
	mov.f32 	%f88, 0f00000000;
	sub.f32 	%f89, %f88, %f87;
	selp.f32 	%f27, %f87, %f89, %p26;
	@%p24 bra 	$L__BB4_33;
	setp.neu.f32 	%p27, %f23, 0f7F800000;
	@%p27 bra 	$L__BB4_28;
	mov.f32 	%f92, 0f00000000;
	mul.rn.f32 	%f138, %f8, %f92;
	mov.b32 	%r168, 0;
	bra.uni 	$L__BB4_33;
$L__BB4_28:
	mov.b32 	%r42, %f8;
	shl.b32 	%r128, %r42, 8;
	or.b32  	%r43, %r128, -2147483648;
	mov.b64 	%rd109, 0;
	mov.b32 	%r165, 0;
	mov.u64 	%rd107, __cudart_i2opi_f;
	mov.u64 	%rd108, %rd1;
$L__BB4_29:
	.pragma "nounroll";
	ld.global.nc.u32 	%r129, [%rd107];
	mad.wide.u32 	%rd78, %r129, %r43, %rd109;
	shr.u64 	%rd109, %rd78, 32;
	st.local.u32 	[%rd108], %rd78;
	add.s32 	%r165, %r165, 1;
	add.s64 	%rd108, %rd108, 4;
	add.s64 	%rd107, %rd107, 4;
	setp.ne.s32 	%p28, %r165, 6;
	@%p28 bra 	$L__BB4_29;
	shr.u32 	%r130, %r42, 23;
	st.local.u32 	[%rd1+24], %rd109;
	and.b32  	%r46, %r130, 31;
	and.b32  	%r131, %r130, 224;
	add.s32 	%r132, %r131, -128;
	shr.u32 	%r133, %r132, 5;
	mul.wide.u32 	%rd79, %r133, 4;
	sub.s64 	%rd31, %rd1, %rd79;
	ld.local.u32 	%r166, [%rd31+24];
	ld.local.u32 	%r167, [%rd31+20];
	setp.eq.s32 	%p29, %r46, 0;
	@%p29 bra 	$L__BB4_32;
	shf.l.wrap.b32 	%r166, %r167, %r166, %r46;
	ld.local.u32 	%r134, [%rd31+16];
	shf.l.wrap.b32 	%r167, %r134, %r167, %r46;
$L__BB4_32:
	shr.u32 	%r135, %r166, 30;
	shf.l.wrap.b32 	%r136, %r167, %r166, 2;
	shl.b32 	%r137, %r167, 2;
	shr.u32 	%r138, %r136, 31;
	add.s32 	%r139, %r138, %r135;
	neg.s32 	%r140, %r139;
	setp.lt.s32 	%p30, %r42, 0;
	selp.b32 	%r168, %r140, %r139, %p30;
	xor.b32  	%r141, %r136, %r42;
	shr.s32 	%r142, %r136, 31;
	xor.b32  	%r143, %r142, %r136;
	xor.b32  	%r144, %r142, %r137;
	cvt.u64.u32 	%rd80, %r143;
	shl.b64 	%rd81, %rd80, 32;
	cvt.u64.u32 	%rd82, %r144;
	or.b64  	%rd83, %rd81, %rd82;
	cvt.rn.f64.s64 	%fd7, %rd83;
	mul.f64 	%fd8, %fd7, 0d3BF921FB54442D19;
	cvt.rn.f32.f64 	%f90, %fd8;
	neg.f32 	%f91, %f90;
	setp.lt.s32 	%p31, %r141, 0;
	selp.f32 	%f138, %f91, %f90, %p31;
$L__BB4_33:
	ld.param.u64 	%rd97, [_Z14grad_f_contribPK6float2S1_iPK6float3PKiS6_PS2__param_6];
	cvta.to.global.u64 	%rd84, %rd97;
	mul.rn.f32 	%f93, %f138, %f138;
	and.b32  	%r146, %r168, 1;
	setp.eq.b32 	%p32, %r146, 1;
	selp.f32 	%f94, 0f3F800000, %f138, %p32;
	fma.rn.f32 	%f95, %f93, %f94, 0f00000000;
	fma.rn.f32 	%f96, %f93, 0f37CBAC00, 0fBAB607ED;
	selp.f32 	%f97, %f96, 0fB94D4153, %p32;
	selp.f32 	%f98, 0f3D2AAABB, 0f3C0885E4, %p32;
	fma.rn.f32 	%f99, %f97, %f93, %f98;
	selp.f32 	%f100, 0fBEFFFFFF, 0fBE2AAAA8, %p32;
	fma.rn.f32 	%f101, %f99, %f93, %f100;
	fma.rn.f32 	%f102, %f101, %f95, %f94;
	and.b32  	%r147, %r168, 2;
	setp.eq.s32 	%p33, %r147, 0;
	mov.f32 	%f103, 0f00000000;
	sub.f32 	%f104, %f103, %f102;
	selp.f32 	%f105, %f102, %f104, %p33;
	mul.f32 	%f106, %f4, %f27;
	mul.f32 	%f107, %f3, %f105;
	sub.f32 	%f108, %f106, %f107;
	add.f32 	%f109, %f9, %f108;
	mul.f32 	%f110, %f4, %f105;
	fma.rn.f32 	%f111, %f3, %f27, %f110;
	add.f32 	%f112, %f10, %f111;
	sub.f32 	%f113, %f20, %f109;
	sub.f32 	%f114, %f21, %f112;
	neg.f32 	%f115, %f1;
	mul.f32 	%f116, %f5, %f115;
	sub.f32 	%f117, %f116, %f2;
	mul.f32 	%f118, %f2, %f5;
	sub.f32 	%f119, %f1, %f118;
	mul.f32 	%f120, %f119, %f114;
	fma.rn.f32 	%f121, %f117, %f113, %f120;
	fma.rn.f32 	%f122, %f4, %f8, %f3;
	mul.f32 	%f123, %f3, %f8;
	sub.f32 	%f124, %f123, %f4;
	mul.f32 	%f125, %f124, %f114;
	fma.rn.f32 	%f126, %f122, %f113, %f125;
	neg.f32 	%f127, %f113;
	neg.f32 	%f128, %f114;
	mul.wide.s32 	%rd85, %r2, 12;
	add.s64 	%rd86, %rd84, %rd85;
	atom.global.add.f32 	%f129, [%rd86], %f121;
	ld.global.u32 	%r148, [%rd2];
	mul.wide.s32 	%rd87, %r148, 12;
	add.s64 	%rd88, %rd84, %rd87;
	atom.global.add.f32 	%f130, [%rd88+4], %f113;
	ld.global.u32 	%r149, [%rd2];
	mul.wide.s32 	%rd89, %r149, 12;
	add.s64 	%rd90, %rd84, %rd89;
	atom.global.add.f32 	%f131, [%rd90+8], %f114;
	ld.global.u32 	%r150, [%rd3];
	mul.wide.s32 	%rd91, %r150, 12;
	add.s64 	%rd92, %rd84, %rd91;
	atom.global.add.f32 	%f132, [%rd92], %f126;
	ld.global.u32 	%r151, [%rd3];
	mul.wide.s32 	%rd93, %r151, 12;
	add.s64 	%rd94, %rd84, %rd93;
	atom.global.add.f32 	%f133, [%rd94+4], %f127;
	ld.global.u32 	%r152, [%rd3];
	mul.wide.s32 	%rd95, %r152, 12;
	add.s64 	%rd96, %rd84, %rd95;
	atom.global.add.f32 	%f134, [%rd96+8], %f128;
$L__BB4_34:
	ret;

}
	// .globl	_Z18compute_new_paramsPK6float3PS_mS2_fS2_
.visible .entry _Z18compute_new_paramsPK6float3PS_mS2_fS2_(
	.param .u64 .ptr .align 1 _Z18compute_new_paramsPK6float3PS_mS2_fS2__param_0,
	.param .u64 .ptr .align 1 _Z18compute_new_paramsPK6float3PS_mS2_fS2__param_1,
	.param .u64 _Z18compute_new_paramsPK6float3PS_mS2_fS2__param_2,
	.param .u64 .ptr .align 1 _Z18compute_new_paramsPK6float3PS_mS2_fS2__param_3,
	.param .f32 _Z18compute_new_paramsPK6float3PS_mS2_fS2__param_4,
	.param .u64 .ptr .align 1 _Z18compute_new_paramsPK6float3PS_mS2_fS2__param_5
)
{
	.reg .pred 	%p<3>;
	.reg .b32 	%r<8>;
	.reg .b32 	%f<23>;
	.reg .b64 	%rd<16>;

	ld.param.u64 	%rd3, [_Z18compute_new_paramsPK6float3PS_mS2_fS2__param_0];
	ld.param.u64 	%rd4, [_Z18compute_new_paramsPK6float3PS_mS2_fS2__param_1];
	ld.param.u64 	%rd5, [_Z18compute_new_paramsPK6float3PS_mS2_fS2__param_2];
	ld.param.u64 	%rd6, [_Z18compute_new_paramsPK6float3PS_mS2_fS2__param_3];
	ld.param.f32 	%f1, [_Z18compute_new_paramsPK6float3PS_mS2_fS2__param_4];
	ld.param.u64 	%rd7, [_Z18compute_new_paramsPK6float3PS_mS2_fS2__param_5];
	mov.u32 	%r1, %ntid.x;
	mov.u32 	%r2, %ctaid.x;
	mov.u32 	%r3, %tid.x;
	mad.lo.s32 	%r4, %r1, %r2, %r3;
	cvt.s64.s32 	%rd1, %r4;
	setp.le.u64 	%p1, %rd5, %rd1;
	@%p1 bra 	$L__BB5_3;
	cvt.u32.u64 	%r5, %rd1;
	cvta.to.global.u64 	%rd8, %rd6;
	cvta.to.global.u64 	%rd9, %rd3;
	cvta.to.global.u64 	%rd10, %rd4;
	cvta.to.global.u64 	%rd11, %rd7;
	mul.lo.s64 	%rd12, %rd1, 12;
	add.s64 	%rd13, %rd9, %rd12;
	ld.global.f32 	%f2, [%rd13];
	add.s64 	%rd2, %rd8, %rd12;
	ld.global.f32 	%f3, [%rd2];
	mul.f32 	%f4, %f1, %f3;
	sub.f32 	%f5, %f2, %f4;
	add.s64 	%rd14, %rd10, %rd12;
	st.global.f32 	[%rd14], %f5;
	ld.global.f32 	%f6, [%rd13+4];
	ld.global.f32 	%f7, [%rd2+4];
	mul.f32 	%f8, %f1, %f7;
	sub.f32 	%f9, %f6, %f8;
	st.global.f32 	[%rd14+4], %f9;
	ld.global.f32 	%f10, [%rd13+8];
	ld.global.f32 	%f11, [%rd2+8];
	mul.f32 	%f12, %f1, %f11;
	sub.f32 	%f13, %f10, %f12;
	st.global.f32 	[%rd14+8], %f13;
	ld.global.f32 	%f14, [%rd13];
	sub.f32 	%f15, %f14, %f5;
	abs.f32 	%f16, %f15;
	add.s64 	%rd15, %rd11, %rd12;
	st.global.f32 	[%rd15], %f16;
	ld.global.f32 	%f17, [%rd13+4];
	sub.f32 	%f18, %f17, %f9;
	abs.f32 	%f19, %f18;
	st.global.f32 	[%rd15+4], %f19;
	ld.global.f32 	%f20, [%rd13+8];
	sub.f32 	%f21, %f20, %f13;
	abs.f32 	%f22, %f21;
	st.global.f32 	[%rd15+8], %f22;
	cvt.u32.u64 	%r6, %rd5;
	setp.ge.s32 	%p2, %r5, %r6;
	@%p2 bra 	$L__BB5_3;
	mov.b32 	%r7, 0;
	st.global.u32 	[%rd2], %r7;
	st.global.u32 	[%rd2+4], %r7;
	st.global.u32 	[%rd2+8], %r7;
$L__BB5_3:
	ret;

}


// ===== COMPILED SASS (sm_100) =====

	.target	sm_100

	.elftype	@"ET_EXEC"


//--------------------- .note.nv.tkinfo           --------------------------
	.section	.note.nv.tkinfo,"",@"SHT_NOTE"
	.sectionflags	@"SHF_NOTE_NV_TKINFO"
	.tkinfo
        /*0018*/ 	.word	0x00000002
        /*0030*/ 	.string	""
        /*0030*/ 	.string	"ptxas"
        /*0030*/ 	.string	"Cuda compilation tools, release 13.0, V13.0.88"
        /*0030*/ 	.string	"Build cuda_13.0.r13.0/compiler.36424714_0"
        /*0030*/ 	.string	"-arch sm_100 -m 64 "



//--------------------- .note.nv.cuinfo           --------------------------
	.section	.note.nv.cuinfo,"",@"SHT_NOTE"
	.sectionflags	@"SHF_NOTE_NV_CUINFO"
        /*0018*/ 	.short	0x0002
        /*001a*/ 	.short	0x0064
        /*001c*/ 	.short	0x0082
	.zero		2


//--------------------- .nv.info                  --------------------------
	.section	.nv.info,"",@"SHT_CUDA_INFO"
	.align	4


	//----- nvinfo : EIATTR_REGCOUNT
	.align		4
        /*0000*/ 	.byte	0x04, 0x2f
        /*0002*/ 	.short	(.L_2 - .L_1)
	.align		4
.L_1:
        /*0004*/ 	.word	index@(_Z18compute_cost_huberPK6float2S1_iPK6float3PKiS6_fPf)
        /*0008*/ 	.word	0x0000001d


	//----- nvinfo : EIATTR_FRAME_SIZE
	.align		4
.L_2:
        /*000c*/ 	.byte	0x04, 0x11
        /*000e*/ 	.short	(.L_4 - .L_3)
	.align		4
.L_3:
        /*0010*/ 	.word	index@($__internal_2_$__cuda_sm20_sqrt_rn_f32_slowpath)
        /*0014*/ 	.word	0x00000000


	//----- nvinfo : EIATTR_FRAME_SIZE
	.align		4
.L_4:
        /*0018*/ 	.byte	0x04, 0x11
        /*001a*/ 	.short	(.L_6 - .L_5)
	.align		4
.L_5:
        /*001c*/ 	.word	index@(_Z18compute_cost_huberPK6float2S1_iPK6float3PKiS6_fPf)
        /*0020*/ 	.word	0x00000000


	//----- nvinfo : EIATTR_REGCOUNT
	.align		4
.L_6:
        /*0024*/ 	.byte	0x04, 0x2f
        /*0026*/ 	.short	(.L_8 - .L_7)
	.align		4
.L_7:
        /*0028*/ 	.word	index@(_Z12compute_costPK6float2S1_iPK6float3PKiS6_Pf)
        /*002c*/ 	.word	0x0000001d


	//----- nvinfo : EIATTR_FRAME_SIZE
	.align		4
.L_8:
        /*0030*/ 	.byte	0x04, 0x11
        /*0032*/ 	.short	(.L_10 - .L_9)
	.align		4
.L_9:
        /*0034*/ 	.word	index@($__internal_1_$__cuda_sm20_sqrt_rn_f32_slowpath)
        /*0038*/ 	.word	0x00000000


	//----- nvinfo : EIATTR_FRAME_SIZE
	.align		4
.L_10:
        /*003c*/ 	.byte	0x04, 0x11
        /*003e*/ 	.short	(.L_12 - .L_11)
	.align		4
.L_11:
        /*0040*/ 	.word	index@(_Z12compute_costPK6float2S1_iPK6float3PKiS6_Pf)
        /*0044*/ 	.word	0x00000000


	//----- nvinfo : EIATTR_REGCOUNT
	.align		4
.L_12:
        /*0048*/ 	.byte	0x04, 0x2f
        /*004a*/ 	.short	(.L_14 - .L_13)
	.align		4
.L_13:
        /*004c*/ 	.word	index@(_Z16transform_pointsPK6float2iPK6float3PKiPS_)
        /*0050*/ 	.word	0x0000001a


	//----- nvinfo : EIATTR_FRAME_SIZE
	.align		4
.L_14:
        /*0054*/ 	.byte	0x04, 0x11
        /*0056*/ 	.short	(.L_16 - .L_15)
	.align		4
.L_15:
        /*0058*/ 	.word	index@(_Z16transform_pointsPK6float2iPK6float3PKiPS_)
        /*005c*/ 	.word	0x00000000


	//----- nvinfo : EIATTR_REGCOUNT
	.align		4
.L_16:
        /*0060*/ 	.byte	0x04, 0x2f
        /*0062*/ 	.short	(.L_18 - .L_17)
	.align		4
.L_17:
        /*0064*/ 	.word	index@(_Z20grad_f_contrib_huberPK6float2S1_iPK6float3PKiS6_fPKfPS2_)
        /*0068*/ 	.word	0x00000023


	//----- nvinfo : EIATTR_FRAME_SIZE
	.align		4
.L_18:
        /*006c*/ 	.byte	0x04, 0x11
        /*006e*/ 	.short	(.L_20 - .L_19)
	.align		4
.L_19:
        /*0070*/ 	.word	index@($__internal_0_$__cuda_sm3x_div_rn_noftz_f32_slowpath)
        /*0074*/ 	.word	0x00000000


	//----- nvinfo : EIATTR_FRAME_SIZE
	.align		4
.L_20:
        /*0078*/ 	.byte	0x04, 0x11
        /*007a*/ 	.short	(.L_22 - .L_21)
	.align		4
.L_21:
        /*007c*/ 	.word	index@(_Z20grad_f_contrib_huberPK6float2S1_iPK6float3PKiS6_fPKfPS2_)
        /*0080*/ 	.word	0x00000000


	//----- nvinfo : EIATTR_REGCOUNT
	.align		4
.L_22:
        /*0084*/ 	.byte	0x04, 0x2f
        /*0086*/ 	.short	(.L_24 - .L_23)
	.align		4
.L_23:
        /*0088*/ 	.word	index@(_Z14grad_f_contribPK6float2S1_iPK6float3PKiS6_PS2_)
        /*008c*/ 	.word	0x00000020


	//----- nvinfo : EIATTR_FRAME_SIZE
	.align		4
.L_24:
        /*0090*/ 	.byte	0x04, 0x11
        /*0092*/ 	.short	(.L_26 - .L_25)
	.align		4
.L_25:
        /*0094*/ 	.word	index@(_Z14grad_f_contribPK6float2S1_iPK6float3PKiS6_PS2_)
        /*0098*/ 	.word	0x00000000


	//----- nvinfo : EIATTR_REGCOUNT
	.align		4
.L_26:
        /*009c*/ 	.byte	0x04, 0x2f
        /*009e*/ 	.short	(.L_28 - .L_27)
	.align		4
.L_27:
        /*00a0*/ 	.word	index@(_Z18compute_new_paramsPK6float3PS_mS2_fS2_)
        /*00a4*/ 	.word	0x00000012


	//----- nvinfo : EIATTR_FRAME_SIZE
	.align		4
.L_28:
        /*00a8*/ 	.byte	0x04, 0x11
        /*00aa*/ 	.short	(.L_30 - .L_29)
	.align		4
.L_29:
        /*00ac*/ 	.word	index@(_Z18compute_new_paramsPK6float3PS_mS2_fS2_)
        /*00b0*/ 	.word	0x00000000


	//----- nvinfo : EIATTR_MIN_STACK_SIZE
	.align		4
.L_30:
        /*00b4*/ 	.byte	0x04, 0x12
        /*00b6*/ 	.short	(.L_32 - .L_31)
	.align		4
.L_31:
        /*00b8*/ 	.word	index@(_Z18compute_new_paramsPK6float3PS_mS2_fS2_)
        /*00bc*/ 	.word	0x00000000


	//----- nvinfo : EIATTR_MIN_STACK_SIZE
	.align		4
.L_32:
        /*00c0*/ 	.byte	0x04, 0x12
        /*00c2*/ 	.short	(.L_34 - .L_33)
	.align		4
.L_33:
        /*00c4*/ 	.word	index@(_Z14grad_f_contribPK6float2S1_iPK6float3PKiS6_PS2_)
        /*00c8*/ 	.word	0x00000000


	//----- nvinfo : EIATTR_MIN_STACK_SIZE
	.align		4
.L_34:
        /*00cc*/ 	.byte	0x04, 0x12
        /*00ce*/ 	.short	(.L_36 - .L_35)
	.align		4
.L_35:
        /*00d0*/ 	.word	index@(_Z20grad_f_contrib_huberPK6float2S1_iPK6float3PKiS6_fPKfPS2_)
        /*00d4*/ 	.word	0x00000000


	//----- nvinfo : EIATTR_MIN_STACK_SIZE
	.align		4
.L_36:
        /*00d8*/ 	.byte	0x04, 0x12
        /*00da*/ 	.short	(.L_38 - .L_37)
	.align		4
.L_37:
        /*00dc*/ 	.word	index@(_Z16transform_pointsPK6float2iPK6float3PKiPS_)
        /*00e0*/ 	.word	0x00000000


	//----- nvinfo : EIATTR_MIN_STACK_SIZE
	.align		4
.L_38:
        /*00e4*/ 	.byte	0x04, 0x12
        /*00e6*/ 	.short	(.L_40 - .L_39)
	.align		4
.L_39:
        /*00e8*/ 	.word	index@(_Z12compute_costPK6float2S1_iPK6float3PKiS6_Pf)
        /*00ec*/ 	.word	0x00000000


	//----- nvinfo : EIATTR_MIN_STACK_SIZE
	.align		4
.L_40:
        /*00f0*/ 	.byte	0x04, 0x12
        /*00f2*/ 	.short	(.L_42 - .L_41)
	.align		4
.L_41:
        /*00f4*/ 	.word	index@(_Z18compute_cost_huberPK6float2S1_iPK6float3PKiS6_fPf)
        /*00f8*/ 	.word	0x00000000
.L_42:


//--------------------- .nv.compat                --------------------------
	.section	.nv.compat,"",@"SHT_CUDA_COMPAT_INFO"
	.align	4
        /*0000*/ 	.byte	0x02, 0x09, 0x00, 0x00, 0x02, 0x02, 0x01, 0x00, 0x02, 0x05, 0x05, 0x00, 0x03, 0x07, 0x01, 0x01
        /*0010*/ 	.byte	0x02, 0x03, 0x00, 0x00, 0x02, 0x06, 0x01, 0x00, 0x04, 0x0b, 0x08, 0x00, 0x01, 0x00, 0x00, 0x00
        /*0020*/ 	.byte	0x00, 0x00, 0x00, 0x00


//--------------------- .nv.info._Z18compute_new_paramsPK6float3PS_mS2_fS2_ --------------------------
	.section	.nv.info._Z18compute_new_paramsPK6float3PS_mS2_fS2_,"",@"SHT_CUDA_INFO"
	.sectionflags	@""
	.align	4


	//----- nvinfo : EIATTR_CUDA_API_VERSION
	.align		4
        /*0000*/ 	.byte	0x04, 0x37
        /*0002*/ 	.short	(.L_44 - .L_43)
.L_43:
        /*0004*/ 	.word	0x00000082


	//----- nvinfo : EIATTR_KPARAM_INFO
	.align		4
.L_44:
        /*0008*/ 	.byte	0x04, 0x17
        /*000a*/ 	.short	(.L_46 - .L_45)
.L_45:
        /*000c*/ 	.word	0x00000000
        /*0010*/ 	.short	0x0005
        /*0012*/ 	.short	0x0028
        /*0014*/ 	.byte	0x00, 0xf5, 0x21, 0x00


	//----- nvinfo : EIATTR_KPARAM_INFO
	.align		4
.L_46:
        /*0018*/ 	.byte	0x04, 0x17
        /*001a*/ 	.short	(.L_48 - .L_47)
.L_47:
        /*001c*/ 	.word	0x00000000
        /*0020*/ 	.short	0x0004
        /*0022*/ 	.short	0x0020
        /*0024*/ 	.byte	0x00, 0xf0, 0x11, 0x00


	//----- nvinfo : EIATTR_KPARAM_INFO
	.align		4
.L_48:
        /*0028*/ 	.byte	0x04, 0x17
        /*002a*/ 	.short	(.L_50 - .L_49)
.L_49:
        /*002c*/ 	.word	0x00000000
        /*0030*/ 	.short	0x0003
        /*0032*/ 	.short	0x0018
        /*0034*/ 	.byte	0x00, 0xf5, 0x21, 0x00


	//----- nvinfo : EIATTR_KPARAM_INFO
	.align		4
.L_50:
        /*0038*/ 	.byte	0x04, 0x17
        /*003a*/ 	.short	(.L_52 - .L_51)
.L_51:
        /*003c*/ 	.word	0x00000000
        /*0040*/ 	.short	0x0002
        /*0042*/ 	.short	0x0010
        /*0044*/ 	.byte	0x00, 0xf0, 0x21, 0x00


	//----- nvinfo : EIATTR_KPARAM_INFO
	.align		4
.L_52:
        /*0048*/ 	.byte	0x04, 0x17
        /*004a*/ 	.short	(.L_54 - .L_53)
.L_53:
        /*004c*/ 	.word	0x00000000
        /*0050*/ 	.short	0x0001
        /*0052*/ 	.short	0x0008
        /*0054*/ 	.byte	0x00, 0xf5, 0x21, 0x00


	//----- nvinfo : EIATTR_KPARAM_INFO
	.align		4
.L_54:
        /*0058*/ 	.byte	0x04, 0x17
        /*005a*/ 	.short	(.L_56 - .L_55)
.L_55:
        /*005c*/ 	.word	0x00000000
        /*0060*/ 	.short	0x0000
        /*0062*/ 	.short	0x0000
        /*0064*/ 	.byte	0x00, 0xf5, 0x21, 0x00


	//----- nvinfo : EIATTR_SPARSE_MMA_MASK
	.align		4
.L_56:
        /*0068*/ 	.byte	0x03, 0x50
        /*006a*/ 	.short	0x0000


	//----- nvinfo : EIATTR_MAXREG_COUNT
	.align		4
        /*006c*/ 	.byte	0x03, 0x1b
        /*006e*/ 	.short	0x00ff


	//----- nvinfo : EIATTR_MERCURY_ISA_VERSION
	.align		4
        /*0070*/ 	.byte	0x03, 0x5f
        /*0072*/ 	.short	0x0101


	//----- nvinfo : EIATTR_VRC_CTA_INIT_COUNT
	.align		4
        /*0074*/ 	.byte	0x02, 0x4a
	.zero		1
	.zero		1


	//----- nvinfo : EIATTR_EXIT_INSTR_OFFSETS
	.align		4
        /*0078*/ 	.byte	0x04, 0x1c
        /*007a*/ 	.short	(.L_58 - .L_57)


	//   ....[0]....
.L_57:
        /*007c*/ 	.word	0x00000090


	//   ....[1]....
        /*0080*/ 	.word	0x00000330


	//   ....[2]....
        /*0084*/ 	.word	0x00000370


	//----- nvinfo : EIATTR_CBANK_PARAM_SIZE
	.align		4
.L_58:
        /*0088*/ 	.byte	0x03, 0x19
        /*008a*/ 	.short	0x0030


	//----- nvinfo : EIATTR_PARAM_CBANK
	.align		4
        /*008c*/ 	.byte	0x04, 0x0a
        /*008e*/ 	.short	(.L_60 - .L_59)
	.align		4
.L_59:
        /*0090*/ 	.word	index@(.nv.constant0._Z18compute_new_paramsPK6float3PS_mS2_fS2_)
        /*0094*/ 	.short	0x0380
        /*0096*/ 	.short	0x0030


	//----- nvinfo : EIATTR_SW_WAR
	.align		4
.L_60:
        /*0098*/ 	.byte	0x04, 0x36
        /*009a*/ 	.short	(.L_62 - .L_61)
.L_61:
        /*009c*/ 	.word	0x00000008
.L_62:


//--------------------- .nv.info._Z14grad_f_contribPK6float2S1_iPK6float3PKiS6_PS2_ --------------------------
	.section	.nv.info._Z14grad_f_contribPK6float2S1_iPK6float3PKiS6_PS2_,"",@"SHT_CUDA_INFO"
	.sectionflags	@""
	.align	4


	//----- nvinfo : EIATTR_CUDA_API_VERSION
	.align		4
        /*0000*/ 	.byte	0x04, 0x37
        /*0002*/ 	.short	(.L_64 - .L_63)
.L_63:
        /*0004*/ 	.word	0x00000082


	//----- nvinfo : EIATTR_KPARAM_INFO
	.align		4
.L_64:
        /*0008*/ 	.byte	0x04, 0x17
        /*000a*/ 	.short	(.L_66 - .L_65)
.L_65:
        /*000c*/ 	.word	0x00000000
        /*0010*/ 	.short	0x0006
        /*0012*/ 	.short	0x0030
        /*0014*/ 	.byte	0x00, 0xf5, 0x21, 0x00


	//----- nvinfo : EIATTR_KPARAM_INFO
	.align		4
.L_66:
        /*0018*/ 	.byte	0x04, 0x17
        /*001a*/ 	.short	(.L_68 - .L_67)
.L_67:
        /*001c*/ 	.word	0x00000000
        /*0020*/ 	.short	0x0005
        /*0022*/ 	.short	0x0028
        /*0024*/ 	.byte	0x00, 0xf5, 0x21, 0x00


	//----- nvinfo : EIATTR_KPARAM_INFO
	.align		4
.L_68:
        /*0028*/ 	.byte	0x04, 0x17
        /*002a*/ 	.short	(.L_70 - .L_69)
.L_69:
        /*002c*/ 	.word	0x00000000
        /*0030*/ 	.short	0x0004
        /*0032*/ 	.short	0x0020
        /*0034*/ 	.byte	0x00, 0xf5, 0x21, 0x00


	//----- nvinfo : EIATTR_KPARAM_INFO
	.align		4
.L_70:
        /*0038*/ 	.byte	0x04, 0x17
        /*003a*/ 	.short	(.L_72 - .L_71)
.L_71:
        /*003c*/ 	.word	0x00000000
        /*0040*/ 	.short	0x0003
        /*0042*/ 	.short	0x0018
        /*0044*/ 	.byte	0x00, 0xf5, 0x21, 0x00


	//----- nvinfo : EIATTR_KPARAM_INFO
	.align		4
.L_72:
        /*0048*/ 	.byte	0x04, 0x17
        /*004a*/ 	.short	(.L_74 - .L_73)
.L_73:
        /*004c*/ 	.word	0x00000000
        /*0050*/ 	.short	0x0002
        /*0052*/ 	.short	0x0010
        /*0054*/ 	.byte	0x00, 0xf0, 0x11, 0x00


	//----- nvinfo : EIATTR_KPARAM_INFO
	.align		4
.L_74:
        /*0058*/ 	.byte	0x04, 0x17
        /*005a*/ 	.short	(.L_76 - .L_75)
.L_75:
        /*005c*/ 	.word	0x00000000
        /*0060*/ 	.short	0x0001
        /*0062*/ 	.short	0x0008
        /*0064*/ 	.byte	0x00, 0xf5, 0x21, 0x00


	//----- nvinfo : EIATTR_KPARAM_INFO
	.align		4
.L_76:
        /*0068*/ 	.byte	0x04, 0x17
        /*006a*/ 	.short	(.L_78 - .L_77)
.L_77:
        /*006c*/ 	.word	0x00000000
        /*0070*/ 	.short	0x0000
        /*0072*/ 	.short	0x0000
        /*0074*/ 	.byte	0x00, 0xf5, 0x21, 0x00


	//----- nvinfo : EIATTR_SPARSE_MMA_MASK
	.align		4
.L_78:
        /*0078*/ 	.byte	0x03, 0x50
        /*007a*/ 	.short	0x0000


	//----- nvinfo : EIATTR_MAXREG_COUNT
	.align		4
        /*007c*/ 	.byte	0x03, 0x1b
        /*007e*/ 	.short	0x00ff


	//----- nvinfo : EIATTR_MERCURY_ISA_VERSION
	.align		4
        /*0080*/ 	.byte	0x03, 0x5f
        /*0082*/ 	.short	0x0101


	//----- nvinfo : EIATTR_VRC_CTA_INIT_COUNT
	.align		4
        /*0084*/ 	.byte	0x02, 0x4a
	.zero		1
	.zero		1


	//----- nvinfo : EIATTR_EXIT_INSTR_OFFSETS
	.align		4
        /*0088*/ 	.byte	0x04, 0x1c
        /*008a*/ 	.short	(.L_80 - .L_79)


	//   ....[0]....
.L_79:
        /*008c*/ 	.word	0x00000070


	//   ....[1]....
        /*0090*/ 	.word	0x00002290


	//----- nvinfo : EIATTR_CRS_STACK_SIZE
	.align		4
.L_80:
        /*0094*/ 	.byte	0x04, 0x1e
        /*0096*/ 	.short	(.L_82 - .L_81)
.L_81:
        /*0098*/ 	.word	0x00000000


	//----- nvinfo : EIATTR_CBANK_PARAM_SIZE
	.align		4
.L_82:
        /*009c*/ 	.byte	0x03, 0x19
        /*009e*/ 	.short	0x0038


	//----- nvinfo : EIATTR_PARAM_CBANK
	.align		4
        /*00a0*/ 	.byte	0x04, 0x0a
        /*00a2*/ 	.short	(.L_84 - .L_83)
	.align		4
.L_83:
        /*00a4*/ 	.word	index@(.nv.constant0._Z14grad_f_contribPK6float2S1_iPK6float3PKiS6_PS2_)
        /*00a8*/ 	.short	0x0380
        /*00aa*/ 	.short	0x0038


	//----- nvinfo : EIATTR_SW_WAR
	.align		4
.L_84:
        /*00ac*/ 	.byte	0x04, 0x36
        /*00ae*/ 	.short	(.L_86 - .L_85)
.L_85:
        /*00b0*/ 	.word	0x00000008
.L_86:


//--------------------- .nv.info._Z20grad_f_contrib_huberPK6float2S1_iPK6float3PKiS6_fPKfPS2_ --------------------------
	.section	.nv.info._Z20grad_f_contrib_huberPK6float2S1_iPK6float3PKiS6_fPKfPS2_,"",@"SHT_CUDA_INFO"
	.sectionflags	@""
	.align	4


	//----- nvinfo : EIATTR_CUDA_API_VERSION
	.align		4
        /*0000*/ 	.byte	0x04, 0x37
        /*0002*/ 	.short	(.L_88 - .L_87)
.L_87:
        /*0004*/ 	.word	0x00000082


	//----- nvinfo : EIATTR_KPARAM_INFO
	.align		4
.L_88:
        /*0008*/ 	.byte	0x04, 0x17
        /*000a*/ 	.short	(.L_90 - .L_89)
.L_89:
        /*000c*/ 	.word	0x00000000
        /*0010*/ 	.short	0x0008
        /*0012*/ 	.short	0x0040
        /*0014*/ 	.byte	0x00, 0xf5, 0x21, 0x00


	//----- nvinfo : EIATTR_KPARAM_INFO
	.align		4
.L_90:
        /*0018*/ 	.byte	0x04, 0x17
        /*001a*/ 	.short	(.L_92 - .L_91)
.L_91:
        /*001c*/ 	.word	0x00000000
        /*0020*/ 	.short	0x0007
        /*0022*/ 	.short	0x0038
        /*0024*/ 	.byte	0x00, 0xf5, 0x21, 0x00


	//----- nvinfo : EIATTR_KPARAM_INFO
	.align		4
.L_92:
        /*0028*/ 	.byte	0x04, 0x17
        /*002a*/ 	.short	(.L_94 - .L_93)
.L_93:
        /*002c*/ 	.word	0x00000000
        /*0030*/ 	.short	0x0006
        /*0032*/ 	.short	0x0030
        /*0034*/ 	.byte	0x00, 0xf0, 0x11, 0x00


	//----- nvinfo : EIATTR_KPARAM_INFO
	.align		4
.L_94:
        /*0038*/ 	.byte	0x04, 0x17
        /*003a*/ 	.short	(.L_96 - .L_95)
.L_95:
        /*003c*/ 	.word	0x00000000
        /*0040*/ 	.short	0x0005
        /*0042*/ 	.short	0x0028
        /*0044*/ 	.byte	0x00, 0xf5, 0x21, 0x00


	//----- nvinfo : EIATTR_KPARAM_INFO
	.align		4
.L_96:
        /*0048*/ 	.byte	0x04, 0x17
        /*004a*/ 	.short	(.L_98 - .L_97)
.L_97:
        /*004c*/ 	.word	0x00000000
        /*0050*/ 	.short	0x0004
        /*0052*/ 	.short	0x0020
        /*0054*/ 	.byte	0x00, 0xf5, 0x21, 0x00


	//----- nvinfo : EIATTR_KPARAM_INFO
	.align		4
.L_98:
        /*0058*/ 	.byte	0x04, 0x17
        /*005a*/ 	.short	(.L_100 - .L_99)
.L_99:
        /*005c*/ 	.word	0x00000000
        /*0060*/ 	.short	0x0003
        /*0062*/ 	.short	0x0018
        /*0064*/ 	.byte	0x00, 0xf5, 0x21, 0x00


	//----- nvinfo : EIATTR_KPARAM_INFO
	.align		4
.L_100:
        /*0068*/ 	.byte	0x04, 0x17
        /*006a*/ 	.short	(.L_102 - .L_101)
.L_101:
        /*006c*/ 	.word	0x00000000
        /*0070*/ 	.short	0x0002
        /*0072*/ 	.short	0x0010
        /*0074*/ 	.byte	0x00, 0xf0, 0x11, 0x00


	//----- nvinfo : EIATTR_KPARAM_INFO
	.align		4
.L_102:
        /*0078*/ 	.byte	0x04, 0x17
        /*007a*/ 	.short	(.L_104 - .L_103)
.L_103:
        /*007c*/ 	.word	0x00000000
        /*0080*/ 	.short	0x0001
        /*0082*/ 	.short	0x0008
        /*0084*/ 	.byte	0x00, 0xf5, 0x21, 0x00


	//----- nvinfo : EIATTR_KPARAM_INFO
	.align		4
.L_104:
        /*0088*/ 	.byte	0x04, 0x17
        /*008a*/ 	.short	(.L_106 - .L_105)
.L_105:
        /*008c*/ 	.word	0x00000000
        /*0090*/ 	.short	0x0000
        /*0092*/ 	.short	0x0000
        /*0094*/ 	.byte	0x00, 0xf5, 0x21, 0x00


	//----- nvinfo : EIATTR_SPARSE_MMA_MASK
	.align		4
.L_106:
        /*0098*/ 	.byte	0x03, 0x50
        /*009a*/ 	.short	0x0000


	//----- nvinfo : EIATTR_MAXREG_COUNT
	.align		4
        /*009c*/ 	.byte	0x03, 0x1b
        /*009e*/ 	.short	0x00ff


	//----- nvinfo : EIATTR_MERCURY_ISA_VERSION
	.align		4
        /*00a0*/ 	.byte	0x03, 0x5f
        /*00a2*/ 	.short	0x0101


	//----- nvinfo : EIATTR_VRC_CTA_INIT_COUNT
	.align		4
        /*00a4*/ 	.byte	0x02, 0x4a
	.zero		1
	.zero		1


	//----- nvinfo : EIATTR_EXIT_INSTR_OFFSETS
	.align		4
        /*00a8*/ 	.byte	0x04, 0x1c
        /*00aa*/ 	.short	(.L_108 - .L_107)


	//   ....[0]....
.L_107:
        /*00ac*/ 	.word	0x00000070


	//   ....[1]....
        /*00b0*/ 	.word	0x00002420


	//----- nvinfo : EIATTR_CRS_STACK_SIZE
	.align		4
.L_108:
        /*00b4*/ 	.byte	0x04, 0x1e
        /*00b6*/ 	.short	(.L_110 - .L_109)
.L_109:
        /*00b8*/ 	.word	0x00000000


	//----- nvinfo : EIATTR_CBANK_PARAM_SIZE
	.align		4
.L_110:
        /*00bc*/ 	.byte	0x03, 0x19
        /*00be*/ 	.short	0x0048


	//----- nvinfo : EIATTR_PARAM_CBANK
	.align		4
        /*00c0*/ 	.byte	0x04, 0x0a
        /*00c2*/ 	.short	(.L_112 - .L_111)
	.align		4
.L_111:
        /*00c4*/ 	.word	index@(.nv.constant0._Z20grad_f_contrib_huberPK6float2S1_iPK6float3PKiS6_fPKfPS2_)
        /*00c8*/ 	.short	0x0380
        /*00ca*/ 	.short	0x0048


	//----- nvinfo : EIATTR_SW_WAR
	.align		4
.L_112:
        /*00cc*/ 	.byte	0x04, 0x36
        /*00ce*/ 	.short	(.L_114 - .L_113)
.L_113:
        /*00d0*/ 	.word	0x00000008
.L_114:


//--------------------- .nv.info._Z16transform_pointsPK6float2iPK6float3PKiPS_ --------------------------
	.section	.nv.info._Z16transform_pointsPK6float2iPK6float3PKiPS_,"",@"SHT_CUDA_INFO"
	.sectionflags	@""
	.align	4


	//----- nvinfo : EIATTR_CUDA_API_VERSION
	.align		4
        /*0000*/ 	.byte	0x04, 0x37
        /*0002*/ 	.short	(.L_116 - .L_115)
.L_115:
        /*0004*/ 	.word	0x00000082


	//----- nvinfo : EIATTR_KPARAM_INFO
	.align		4
.L_116:
        /*0008*/ 	.byte	0x04, 0x17
        /*000a*/ 	.short	(.L_118 - .L_117)
.L_117:
        /*000c*/ 	.word	0x00000000
        /*0010*/ 	.short	0x0004
        /*0012*/ 	.short	0x0020
        /*0014*/ 	.byte	0x00, 0xf5, 0x21, 0x00


	//----- nvinfo : EIATTR_KPARAM_INFO
	.align		4
.L_118:
        /*0018*/ 	.byte	0x04, 0x17
        /*001a*/ 	.short	(.L_120 - .L_119)
.L_119:
        /*001c*/ 	.word	0x00000000
        /*0020*/ 	.short	0x0003
        /*0022*/ 	.short	0x0018
        /*0024*/ 	.byte	0x00, 0xf5, 0x21, 0x00


	//----- nvinfo : EIATTR_KPARAM_INFO
	.align		4
.L_120:
        /*0028*/ 	.byte	0x04, 0x17
        /*002a*/ 	.short	(.L_122 - .L_121)
.L_121:
        /*002c*/ 	.word	0x00000000
        /*0030*/ 	.short	0x0002
        /*0032*/ 	.short	0x0010
        /*0034*/ 	.byte	0x00, 0xf5, 0x21, 0x00


	//----- nvinfo : EIATTR_KPARAM_INFO
	.align		4
.L_122:
        /*0038*/ 	.byte	0x04, 0x17
        /*003a*/ 	.short	(.L_124 - .L_123)
.L_123:
        /*003c*/ 	.word	0x00000000
        /*0040*/ 	.short	0x0001
        /*0042*/ 	.short	0x0008
        /*0044*/ 	.byte	0x00, 0xf0, 0x11, 0x00


	//----- nvinfo : EIATTR_KPARAM_INFO
	.align		4
.L_124:
        /*0048*/ 	.byte	0x04, 0x17
        /*004a*/ 	.short	(.L_126 - .L_125)
.L_125:
        /*004c*/ 	.word	0x00000000
        /*0050*/ 	.short	0x0000
        /*0052*/ 	.short	0x0000
        /*0054*/ 	.byte	0x00, 0xf5, 0x21, 0x00


	//----- nvinfo : EIATTR_SPARSE_MMA_MASK
	.align		4
.L_126:
        /*0058*/ 	.byte	0x03, 0x50
        /*005a*/ 	.short	0x0000


	//----- nvinfo : EIATTR_MAXREG_COUNT
	.align		4
        /*005c*/ 	.byte	0x03, 0x1b
        /*005e*/ 	.short	0x00ff


	//----- nvinfo : EIATTR_MERCURY_ISA_VERSION
	.align		4
        /*0060*/ 	.byte	0x03, 0x5f
        /*0062*/ 	.short	0x0101


	//----- nvinfo : EIATTR_VRC_CTA_INIT_COUNT
	.align		4
        /*0064*/ 	.byte	0x02, 0x4a
	.zero		1
	.zero		1


	//----- nvinfo : EIATTR_EXIT_INSTR_OFFSETS
	.align		4
        /*0068*/ 	.byte	0x04, 0x1c
        /*006a*/ 	.short	(.L_128 - .L_127)


	//   ....[0]....
.L_127:
        /*006c*/ 	.word	0x00000070


	//   ....[1]....
        /*0070*/ 	.word	0x000010e0


	//----- nvinfo : EIATTR_CRS_STACK_SIZE
	.align		4
.L_128:
        /*0074*/ 	.byte	0x04, 0x1e
        /*0076*/ 	.short	(.L_130 - .L_129)
.L_129:
        /*0078*/ 	.word	0x00000000


	//----- nvinfo : EIATTR_CBANK_PARAM_SIZE
	.align		4
.L_130:
        /*007c*/ 	.byte	0x03, 0x19
        /*007e*/ 	.short	0x0028


	//----- nvinfo : EIATTR_PARAM_CBANK
	.align		4
        /*0080*/ 	.byte	0x04, 0x0a
        /*0082*/ 	.short	(.L_132 - .L_131)
	.align		4
.L_131:
        /*0084*/ 	.word	index@(.nv.constant0._Z16transform_pointsPK6float2iPK6float3PKiPS_)
        /*0088*/ 	.short	0x0380
        /*008a*/ 	.short	0x0028


	//----- nvinfo : EIATTR_SW_WAR
	.align		4
.L_132:
        /*008c*/ 	.byte	0x04, 0x36
        /*008e*/ 	.short	(.L_134 - .L_133)
.L_133:
        /*0090*/ 	.word	0x00000008
.L_134:


//--------------------- .nv.info._Z12compute_costPK6float2S1_iPK6float3PKiS6_Pf --------------------------
	.section	.nv.info._Z12compute_costPK6float2S1_iPK6float3PKiS6_Pf,"",@"SHT_CUDA_INFO"
	.sectionflags	@""
	.align	4


	//----- nvinfo : EIATTR_CUDA_API_VERSION
	.align		4
        /*0000*/ 	.byte	0x04, 0x37
        /*0002*/ 	.short	(.L_136 - .L_135)
.L_135:
        /*0004*/ 	.word	0x00000082


	//----- nvinfo : EIATTR_KPARAM_INFO
	.align		4
.L_136:
        /*0008*/ 	.byte	0x04, 0x17
        /*000a*/ 	.short	(.L_138 - .L_137)
.L_137:
        /*000c*/ 	.word	0x00000000
        /*0010*/ 	.short	0x0006
        /*0012*/ 	.short	0x0030
        /*0014*/ 	.byte	0x00, 0xf5, 0x21, 0x00


	//----- nvinfo : EIATTR_KPARAM_INFO
	.align		4
.L_138:
        /*0018*/ 	.byte	0x04, 0x17
        /*001a*/ 	.short	(.L_140 - .L_139)
.L_139:
        /*001c*/ 	.word	0x00000000
        /*0020*/ 	.short	0x0005
        /*0022*/ 	.short	0x0028
        /*0024*/ 	.byte	0x00, 0xf5, 0x21, 0x00


	//----- nvinfo : EIATTR_KPARAM_INFO
	.align		4
.L_140:
        /*0028*/ 	.byte	0x04, 0x17
        /*002a*/ 	.short	(.L_142 - .L_141)
.L_141:
        /*002c*/ 	.word	0x00000000
        /*0030*/ 	.short	0x0004
        /*0032*/ 	.short	0x0020
        /*0034*/ 	.byte	0x00, 0xf5, 0x21, 0x00


	//----- nvinfo : EIATTR_KPARAM_INFO
	.align		4
.L_142:
        /*0038*/ 	.byte	0x04, 0x17
        /*003a*/ 	.short	(.L_144 - .L_143)
.L_143:
        /*003c*/ 	.word	0x00000000
        /*0040*/ 	.short	0x0003
        /*0042*/ 	.short	0x0018
        /*0044*/ 	.byte	0x00, 0xf5, 0x21, 0x00


	//----- nvinfo : EIATTR_KPARAM_INFO
	.align		4
.L_144:
        /*0048*/ 	.byte	0x04, 0x17
        /*004a*/ 	.short	(.L_146 - .L_145)
.L_145:
        /*004c*/ 	.word	0x00000000
        /*0050*/ 	.short	0x0002
        /*0052*/ 	.short	0x0010
        /*0054*/ 	.byte	0x00, 0xf0, 0x11, 0x00


	//----- nvinfo : EIATTR_KPARAM_INFO
	.align		4
.L_146:
        /*0058*/ 	.byte	0x04, 0x17
        /*005a*/ 	.short	(.L_148 - .L_147)
.L_147:
        /*005c*/ 	.word	0x00000000
        /*0060*/ 	.short	0x0001
        /*0062*/ 	.short	0x0008
        /*0064*/ 	.byte	0x00, 0xf5, 0x21, 0x00


	//----- nvinfo : EIATTR_KPARAM_INFO
	.align		4
.L_148:
        /*0068*/ 	.byte	0x04, 0x17
        /*006a*/ 	.short	(.L_150 - .L_149)
.L_149:
        /*006c*/ 	.word	0x00000000
        /*0070*/ 	.short	0x0000
        /*0072*/ 	.short	0x0000
        /*0074*/ 	.byte	0x00, 0xf5, 0x21, 0x00


	//----- nvinfo : EIATTR_SPARSE_MMA_MASK
	.align		4
.L_150:
        /*0078*/ 	.byte	0x03, 0x50
        /*007a*/ 	.short	0x0000


	//----- nvinfo : EIATTR_MAXREG_COUNT
	.align		4
        /*007c*/ 	.byte	0x03, 0x1b
        /*007e*/ 	.short	0x00ff


	//----- nvinfo : EIATTR_MERCURY_ISA_VERSION
	.align		4
        /*0080*/ 	.byte	0x03, 0x5f
        /*0082*/ 	.short	0x0101


	//----- nvinfo : EIATTR_VRC_CTA_INIT_COUNT
	.align		4
        /*0084*/ 	.byte	0x02, 0x4a
	.zero		1
	.zero		1


	//----- nvinfo : EIATTR_EXIT_INSTR_OFFSETS
	.align		4
        /*0088*/ 	.byte	0x04, 0x1c
        /*008a*/ 	.short	(.L_152 - .L_151)


	//   ....[0]....
.L_151:
        /*008c*/ 	.word	0x00000070


	//   ....[1]....
        /*0090*/ 	.word	0x00002210


	//----- nvinfo : EIATTR_CRS_STACK_SIZE
	.align		4
.L_152:
        /*0094*/ 	.byte	0x04, 0x1e
        /*0096*/ 	.short	(.L_154 - .L_153)
.L_153:
        /*0098*/ 	.word	0x00000000


	//----- nvinfo : EIATTR_CBANK_PARAM_SIZE
	.align		4
.L_154:
        /*009c*/ 	.byte	0x03, 0x19
        /*009e*/ 	.short	0x0038


	//----- nvinfo : EIATTR_PARAM_CBANK
	.align		4
        /*00a0*/ 	.byte	0x04, 0x0a
        /*00a2*/ 	.short	(.L_156 - .L_155)
	.align		4
.L_155:
        /*00a4*/ 	.word	index@(.nv.constant0._Z12compute_costPK6float2S1_iPK6float3PKiS6_Pf)
        /*00a8*/ 	.short	0x0380
        /*00aa*/ 	.short	0x0038


	//----- nvinfo : EIATTR_SW_WAR
	.align		4
.L_156:
        /*00ac*/ 	.byte	0x04, 0x36
        /*00ae*/ 	.short	(.L_158 - .L_157)
.L_157:
        /*00b0*/ 	.word	0x00000008
.L_158:


//--------------------- .nv.info._Z18compute_cost_huberPK6float2S1_iPK6float3PKiS6_fPf --------------------------
	.section	.nv.info._Z18compute_cost_huberPK6float2S1_iPK6float3PKiS6_fPf,"",@"SHT_CUDA_INFO"
	.sectionflags	@""
	.align	4


	//----- nvinfo : EIATTR_CUDA_API_VERSION
	.align		4
        /*0000*/ 	.byte	0x04, 0x37
        /*0002*/ 	.short	(.L_160 - .L_159)
.L_159:
        /*0004*/ 	.word	0x00000082


	//----- nvinfo : EIATTR_KPARAM_INFO
	.align		4
.L_160:
        /*0008*/ 	.byte	0x04, 0x17
        /*000a*/ 	.short	(.L_162 - .L_161)
.L_161:
        /*000c*/ 	.word	0x00000000
        /*0010*/ 	.short	0x0007
        /*0012*/ 	.short	0x0038
        /*0014*/ 	.byte	0x00, 0xf5, 0x21, 0x00


	//----- nvinfo : EIATTR_KPARAM_INFO
	.align		4
.L_162:
        /*0018*/ 	.byte	0x04, 0x17
        /*001a*/ 	.short	(.L_164 - .L_163)
.L_163:
        /*001c*/ 	.word	0x00000000
        /*0020*/ 	.short	0x0006
        /*0022*/ 	.short	0x0030
        /*0024*/ 	.byte	0x00, 0xf0, 0x11, 0x00


	//----- nvinfo : EIATTR_KPARAM_INFO
	.align		4
.L_164:
        /*0028*/ 	.byte	0x04, 0x17
        /*002a*/ 	.short	(.L_166 - .L_165)
.L_165:
        /*002c*/ 	.word	0x00000000
        /*0030*/ 	.short	0x0005
        /*0032*/ 	.short	0x0028
        /*0034*/ 	.byte	0x00, 0xf5, 0x21, 0x00


	//----- nvinfo : EIATTR_KPARAM_INFO
	.align		4
.L_166:
        /*0038*/ 	.byte	0x04, 0x17
        /*003a*/ 	.short	(.L_168 - .L_167)
.L_167:
        /*003c*/ 	.word	0x00000000
        /*0040*/ 	.short	0x0004
        /*0042*/ 	.short	0x0020
        /*0044*/ 	.byte	0x00, 0xf5, 0x21, 0x00


	//----- nvinfo : EIATTR_KPARAM_INFO
	.align		4
.L_168:
        /*0048*/ 	.byte	0x04, 0x17
        /*004a*/ 	.short	(.L_170 - .L_169)
.L_169:
        /*004c*/ 	.word	0x00000000
        /*0050*/ 	.short	0x0003
        /*0052*/ 	.short	0x0018
        /*0054*/ 	.byte	0x00, 0xf5, 0x21, 0x00


	//----- nvinfo : EIATTR_KPARAM_INFO
	.align		4
.L_170:
        /*0058*/ 	.byte	0x04, 0x17
        /*005a*/ 	.short	(.L_172 - .L_171)
.L_171:
        /*005c*/ 	.word	0x00000000
        /*0060*/ 	.short	0x0002
        /*0062*/ 	.short	0x0010
        /*0064*/ 	.byte	0x00, 0xf0, 0x11, 0x00


	//----- nvinfo : EIATTR_KPARAM_INFO
	.align		4
.L_172:
        /*0068*/ 	.byte	0x04, 0x17
        /*006a*/ 	.short	(.L_174 - .L_173)
.L_173:
        /*006c*/ 	.word	0x00000000
        /*0070*/ 	.short	0x0001
        /*0072*/ 	.short	0x0008
        /*0074*/ 	.byte	0x00, 0xf5, 0x21, 0x00


	//----- nvinfo : EIATTR_KPARAM_INFO
	.align		4
.L_174:
        /*0078*/ 	.byte	0x04, 0x17
        /*007a*/ 	.short	(.L_176 - .L_175)
.L_175:
        /*007c*/ 	.word	0x00000000
        /*0080*/ 	.short	0x0000
        /*0082*/ 	.short	0x0000
        /*0084*/ 	.byte	0x00, 0xf5, 0x21, 0x00


	//----- nvinfo : EIATTR_SPARSE_MMA_MASK
	.align		4
.L_176:
        /*0088*/ 	.byte	0x03, 0x50
        /*008a*/ 	.short	0x0000


	//----- nvinfo : EIATTR_MAXREG_COUNT
	.align		4
        /*008c*/ 	.byte	0x03, 0x1b
        /*008e*/ 	.short	0x00ff


	//----- nvinfo : EIATTR_MERCURY_ISA_VERSION
	.align		4
        /*0090*/ 	.byte	0x03, 0x5f
        /*0092*/ 	.short	0x0101


	//----- nvinfo : EIATTR_VRC_CTA_INIT_COUNT
	.align		4
        /*0094*/ 	.byte	0x02, 0x4a
	.zero		1
	.zero		1


	//----- nvinfo : EIATTR_EXIT_INSTR_OFFSETS
	.align		4
        /*0098*/ 	.byte	0x04, 0x1c
        /*009a*/ 	.short	(.L_178 - .L_177)


	//   ....[0]....
.L_177:
        /*009c*/ 	.word	0x00000070


	//   ....[1]....
        /*00a0*/ 	.word	0x000022c0


	//----- nvinfo : EIATTR_CRS_STACK_SIZE
	.align		4
.L_178:
        /*00a4*/ 	.byte	0x04, 0x1e
        /*00a6*/ 	.short	(.L_180 - .L_179)
.L_179:
        /*00a8*/ 	.word	0x00000000


	//----- nvinfo : EIATTR_CBANK_PARAM_SIZE
	.align		4
.L_180:
        /*00ac*/ 	.byte	0x03, 0x19
        /*00ae*/ 	.short	0x0040


	//----- nvinfo : EIATTR_PARAM_CBANK
	.align		4
        /*00b0*/ 	.byte	0x04, 0x0a
        /*00b2*/ 	.short	(.L_182 - .L_181)
	.align		4
.L_181:
        /*00b4*/ 	.word	index@(.nv.constant0._Z18compute_cost_huberPK6float2S1_iPK6float3PKiS6_fPf)
        /*00b8*/ 	.short	0x0380
        /*00ba*/ 	.short	0x0040


	//----- nvinfo : EIATTR_SW_WAR
	.align		4
.L_182:
        /*00bc*/ 	.byte	0x04, 0x36
        /*00be*/ 	.short	(.L_184 - .L_183)
.L_183:
        /*00c0*/ 	.word	0x00000008
.L_184:


//--------------------- .nv.callgraph             --------------------------
	.section	.nv.callgraph,"",@"SHT_CUDA_CALLGRAPH"
	.align	4
	.sectionentsize	8
	.align		4
        /*0000*/ 	.word	0x00000000
	.align		4
        /*0004*/ 	.word	0xffffffff
	.align		4
        /*0008*/ 	.word	0x00000000
	.align		4
        /*000c*/ 	.word	0xfffffffe
	.align		4
        /*0010*/ 	.word	0x00000000
	.align		4
        /*0014*/ 	.word	0xfffffffd
	.align		4
        /*0018*/ 	.word	0x00000000
	.align		4
        /*001c*/ 	.word	0xfffffffc


//--------------------- .nv.constant4             --------------------------
	.section	.nv.constant4,"a",@progbits
	.align	8
	.align		8
.nv.constant4:
        /*0000*/ 	.dword	__cudart_i2opi_f


//--------------------- .text._Z18compute_new_paramsPK6float3PS_mS2_fS2_ --------------------------
	.section	.text._Z18compute_new_paramsPK6float3PS_mS2_fS2_,"ax",@progbits
	.align	128
        .global         _Z18compute_new_paramsPK6float3PS_mS2_fS2_
        .type           _Z18compute_new_paramsPK6float3PS_mS2_fS2_,@function
        .size           _Z18compute_new_paramsPK6float3PS_mS2_fS2_,(.L_x_120 - _Z18compute_new_paramsPK6float3PS_mS2_fS2_)
        .other          _Z18compute_new_paramsPK6float3PS_mS2_fS2_,@"STO_CUDA_ENTRY STV_DEFAULT"
_Z18compute_new_paramsPK6float3PS_mS2_fS2_:
.text._Z18compute_new_paramsPK6float3PS_mS2_fS2_:
[----:B------:R-:W-:Y:S01]  /*0000*/  LDC R1, c[0x0][0x37c] ;  /* 0x0000df00ff017b82 */ /* 0x000fe20000000800 */
[----:B------:R-:W0:Y:S01]  /*0010*/  S2R R0, SR_CTAID.X ;  /* 0x0000000000007919 */ /* 0x000e220000002500 */
[----:B------:R-:W0:Y:S01]  /*0020*/  LDCU UR4, c[0x0][0x360] ;  /* 0x00006c00ff0477ac */ /* 0x000e220008000800 */
[----:B------:R-:W0:Y:S01]  /*0030*/  S2R R3, SR_TID.X ;  /* 0x0000000000037919 */ /* 0x000e220000002100 */
[----:B------:R-:W1:Y:S01]  /*0040*/  LDCU.64 UR6, c[0x0][0x390] ;  /* 0x00007200ff0677ac */ /* 0x000e620008000a00 */
[----:B0-----:R-:W-:-:S05]  /*0050*/  IMAD R0, R0, UR4, R3 ;  /* 0x0000000400007c24 */ /* 0x001fca000f8e0203 */
[----:B-1----:R-:W-:Y:S02]  /*0060*/  ISETP.GE.U32.AND P0, PT, R0, UR6, PT ;  /* 0x0000000600007c0c */ /* 0x002fe4000bf06070 */
[----:B------:R-:W-:-:S04]  /*0070*/  SHF.R.S32.HI R6, RZ, 0x1f, R0 ;  /* 0x0000001fff067819 */ /* 0x000fc80000011400 */
[----:B------:R-:W-:-:S13]  /*0080*/  ISETP.GE.U32.AND.EX P0, PT, R6, UR7, PT, P0 ;  /* 0x0000000706007c0c */ /* 0x000fda000bf06100 */
[----:B------:R-:W-:Y:S05]  /*0090*/  @P0 EXIT ;  /* 0x000000000000094d */ /* 0x000fea0003800000 */
[----:B------:R-:W0:Y:S01]  /*00a0*/  LDC.64 R2, c[0x0][0x380] ;  /* 0x0000e000ff027b82 */ /* 0x000e220000000a00 */
[----:B------:R-:W1:Y:S01]  /*00b0*/  LDCU.64 UR4, c[0x0][0x358] ;  /* 0x00006b00ff0477ac */ /* 0x000e620008000a00 */
[----:B------:R-:W-:Y:S01]  /*00c0*/  IMAD R6, R6, 0xc, RZ ;  /* 0x0000000c06067824 */ /* 0x000fe200078e02ff */
[----:B------:R-:W2:Y:S05]  /*00d0*/  LDCU UR7, c[0x0][0x3a0] ;  /* 0x00007400ff0777ac */ /* 0x000eaa0008000800 */
[----:B------:R-:W3:Y:S08]  /*00e0*/  LDC.64 R4, c[0x0][0x398] ;  /* 0x0000e600ff047b82 */ /* 0x000ef00000000a00 */
[----:B------:R-:W4:Y:S01]  /*00f0*/  LDC.64 R8, c[0x0][0x388] ;  /* 0x0000e200ff087b82 */ /* 0x000f220000000a00 */
[----:B0-----:R-:W-:-:S05]  /*0100*/  IMAD.WIDE.U32 R2, R0, 0xc, R2 ;  /* 0x0000000c00027825 */ /* 0x001fca00078e0002 */
[----:B------:R-:W-:Y:S01]  /*0110*/  IADD3 R3, PT, PT, R3, R6, RZ ;  /* 0x0000000603037210 */ /* 0x000fe20007ffe0ff */
[----:B---3--:R-:W-:-:S04]  /*0120*/  IMAD.WIDE.U32 R4, R0, 0xc, R4 ;  /* 0x0000000c00047825 */ /* 0x008fc800078e0004 */
[----:B-1----:R-:W2:Y:S01]  /*0130*/  LDG.E R7, desc[UR4][R2.64] ;  /* 0x0000000402077981 */ /* 0x002ea2000c1e1900 */
[----:B------:R-:W-:-:S05]  /*0140*/  IADD3 R5, PT, PT, R6, R5, RZ ;  /* 0x0000000506057210 */ /* 0x000fca0007ffe0ff */
[----:B------:R-:W2:Y:S01]  /*0150*/  LDG.E R10, desc[UR4][R4.64] ;  /* 0x00000004040a7981 */ /* 0x000ea2000c1e1900 */
[----:B----4-:R-:W-:-:S05]  /*0160*/  IMAD.WIDE.U32 R8, R0, 0xc, R8 ;  /* 0x0000000c00087825 */ /* 0x010fca00078e0008 */
[----:B------:R-:W-:Y:S01]  /*0170*/  IADD3 R9, PT, PT, R6, R9, RZ ;  /* 0x0000000906097210 */ /* 0x000fe20007ffe0ff */
[----:B--2---:R-:W-:-:S05]  /*0180*/  FFMA R7, -R10, UR7, R7 ;  /* 0x000000070a077c23 */ /* 0x004fca0008000107 */
[----:B------:R0:W-:Y:S04]  /*0190*/  STG.E desc[UR4][R8.64], R7 ;  /* 0x0000000708007986 */ /* 0x0001e8000c101904 */
[----:B------:R-:W2:Y:S04]  /*01a0*/  LDG.E R10, desc[UR4][R2.64+0x4] ;  /* 0x00000404020a7981 */ /* 0x000ea8000c1e1900 */
[----:B------:R-:W2:Y:S02]  /*01b0*/  LDG.E R11, desc[UR4][R4.64+0x4] ;  /* 0x00000404040b7981 */ /* 0x000ea4000c1e1900 */
[----:B--2---:R-:W-:-:S05]  /*01c0*/  FFMA R13, -R11, UR7, R10 ;  /* 0x000000070b0d7c23 */ /* 0x004fca000800010a */
[----:B------:R-:W-:Y:S04]  /*01d0*/  STG.E desc[UR4][R8.64+0x4], R13 ;  /* 0x0000040d08007986 */ /* 0x000fe8000c101904 */
[----:B------:R-:W2:Y:S04]  /*01e0*/  LDG.E R10, desc[UR4][R2.64+0x8] ;  /* 0x00000804020a7981 */ /* 0x000ea8000c1e1900 */
[----:B------:R-:W2:Y:S02]  /*01f0*/  LDG.E R11, desc[UR4][R4.64+0x8] ;  /* 0x00000804040b7981 */ /* 0x000ea4000c1e1900 */
[----:B--2---:R-:W-:-:S02]  /*0200*/  FFMA R15, -R11, UR7, R10 ;  /* 0x000000070b0f7c23 */ /* 0x004fc4000800010a */
[----:B------:R-:W1:Y:S03]  /*0210*/  LDC.64 R10, c[0x0][0x3a8] ;  /* 0x0000ea00ff0a7b82 */ /* 0x000e660000000a00 */
[----:B------:R2:W-:Y:S04]  /*0220*/  STG.E desc[UR4][R8.64+0x8], R15 ;  /* 0x0000080f08007986 */ /* 0x0005e8000c101904 */
[----:B------:R-:W3:Y:S01]  /*0230*/  LDG.E R12, desc[UR4][R2.64] ;  /* 0x00000004020c7981 */ /* 0x000ee2000c1e1900 */
[----:B-1----:R-:W-:-:S04]  /*0240*/  IMAD.WIDE.U32 R10, R0, 0xc, R10 ;  /* 0x0000000c000a7825 */ /* 0x002fc800078e000a */
[----:B---3--:R-:W-:Y:S01]  /*0250*/  FADD R12, -R7, R12 ;  /* 0x0000000c070c7221 */ /* 0x008fe20000000100 */
[----:B0-----:R-:W-:Y:S02]  /*0260*/  IADD3 R7, PT, PT, R6, R11, RZ ;  /* 0x0000000b06077210 */ /* 0x001fe40007ffe0ff */
[----:B------:R-:W-:Y:S01]  /*0270*/  MOV R6, R10 ;  /* 0x0000000a00067202 */ /* 0x000fe20000000f00 */
[----:B------:R-:W-:-:S05]  /*0280*/  FADD R11, |R12|, -RZ ;  /* 0x800000ff0c0b7221 */ /* 0x000fca0000000200 */
[----:B------:R0:W-:Y:S04]  /*0290*/  STG.E desc[UR4][R6.64], R11 ;  /* 0x0000000b06007986 */ /* 0x0001e8000c101904 */
[----:B------:R-:W3:Y:S02]  /*02a0*/  LDG.E R10, desc[UR4][R2.64+0x4] ;  /* 0x00000404020a7981 */ /* 0x000ee4000c1e1900 */
[----:B---3--:R-:W-:-:S04]  /*02b0*/  FADD R10, -R13, R10 ;  /* 0x0000000a0d0a7221 */ /* 0x008fc80000000100 */
[----:B--2---:R-:W-:-:S05]  /*02c0*/  FADD R9, |R10|, -RZ ;  /* 0x800000ff0a097221 */ /* 0x004fca0000000200 */
[----:B------:R0:W-:Y:S04]  /*02d0*/  STG.E desc[UR4][R6.64+0x4], R9 ;  /* 0x0000040906007986 */ /* 0x0001e8000c101904 */
[----:B------:R-:W2:Y:S01]  /*02e0*/  LDG.E R8, desc[UR4][R2.64+0x8] ;  /* 0x0000080402087981 */ /* 0x000ea2000c1e1900 */
[----:B------:R-:W-:Y:S01]  /*02f0*/  ISETP.GE.AND P0, PT, R0, UR6, PT ;  /* 0x0000000600007c0c */ /* 0x000fe2000bf06270 */
[----:B--2---:R-:W-:-:S04]  /*0300*/  FADD R8, -R15, R8 ;  /* 0x000000080f087221 */ /* 0x004fc80000000100 */
[----:B------:R-:W-:-:S05]  /*0310*/  FADD R13, |R8|, -RZ ;  /* 0x800000ff080d7221 */ /* 0x000fca0000000200 */
[----:B------:R0:W-:Y:S03]  /*0320*/  STG.E desc[UR4][R6.64+0x8], R13 ;  /* 0x0000080d06007986 */ /* 0x0001e6000c101904 */
[----:B------:R-:W-:Y:S05]  /*0330*/  @P0 EXIT ;  /* 0x000000000000094d */ /* 0x000fea0003800000 */
[----:B------:R-:W-:Y:S04]  /*0340*/  STG.E desc[UR4][R4.64], RZ ;  /* 0x000000ff04007986 */ /* 0x000fe8000c101904 */
[----:B------:R-:W-:Y:S04]  /*0350*/  STG.E desc[UR4][R4.64+0x4], RZ ;  /* 0x000004ff04007986 */ /* 0x000fe8000c101904 */
[----:B------:R-:W-:Y:S01]  /*0360*/  STG.E desc[UR4][R4.64+0x8], RZ ;  /* 0x000008ff04007986 */ /* 0x000fe2000c101904 */
[----:B------:R-:W-:Y:S05]  /*0370*/  EXIT ;  /* 0x000000000000794d */ /* 0x000fea0003800000 */
.L_x_0:
[----:B------:R-:W-:-:S00]  /*0380*/  BRA `(.L_x_0) ;  /* 0xfffffffc00fc7947 */ /* 0x000fc0000383ffff */
[----:B------:R-:W-:-:S00]  /*0390*/  NOP ;  /* 0x0000000000007918 */ /* 0x000fc00000000000 */
        /* <DEDUP_REMOVED lines=14> */
.L_x_120:


//--------------------- .text._Z14grad_f_contribPK6float2S1_iPK6float3PKiS6_PS2_ --------------------------
	.section	.text._Z14grad_f_contribPK6float2S1_iPK6float3PKiS6_PS2_,"ax",@progbits
	.align	128
        .global         _Z14grad_f_contribPK6float2S1_iPK6float3PKiS6_PS2_
        .type           _Z14grad_f_contribPK6float2S1_iPK6float3PKiS6_PS2_,@function
        .size           _Z14grad_f_contribPK6float2S1_iPK6float3PKiS6_PS2_,(.L_x_121 - _Z14grad_f_contribPK6float2S1_iPK6float3PKiS6_PS2_)
        .other          _Z14grad_f_contribPK6float2S1_iPK6float3PKiS6_PS2_,@"STO_CUDA_ENTRY STV_DEFAULT"
_Z14grad_f_contribPK6float2S1_iPK6float3PKiS6_PS2_:
.text._Z14grad_f_contribPK6float2S1_iPK6float3PKiS6_PS2_:
[----:B------:R-:W-:Y:S01]  /*0000*/  LDC R1, c[0x0][0x37c] ;  /* 0x0000df00ff017b82 */ /* 0x000fe20000000800 */
[----:B------:R-:W0:Y:S01]  /*0010*/  S2R R3, SR_CTAID.X ;  /* 0x0000000000037919 */ /* 0x000e220000002500 */
[----:B------:R-:W0:Y:S01]  /*0020*/  LDCU UR4, c[0x0][0x360] ;  /* 0x00006c00ff0477ac */ /* 0x000e220008000800 */
[----:B------:R-:W0:Y:S01]  /*0030*/  S2R R0, SR_TID.X ;  /* 0x0000000000007919 */ /* 0x000e220000002100 */
[----:B------:R-:W1:Y:S01]  /*0040*/  LDCU UR5, c[0x0][0x390] ;  /* 0x00007200ff0577ac */ /* 0x000e620008000800 */
[----:B0-----:R-:W-:-:S05]  /*0050*/  IMAD R3, R3, UR4, R0 ;  /* 0x0000000403037c24 */ /* 0x001fca000f8e0200 */
[----:B-1----:R-:W-:-:S13]  /*0060*/  ISETP.GE.AND P0, PT, R3, UR5, PT ;  /* 0x0000000503007c0c */ /* 0x002fda000bf06270 */
[----:B------:R-:W-:Y:S05]  /*0070*/  @P0 EXIT ;  /* 0x000000000000094d */ /* 0x000fea0003800000 */
[----:B------:R-:W0:Y:S01]  /*0080*/  LDC.64 R16, c[0x0][0x3a0] ;  /* 0x0000e800ff107b82 */ /* 0x000e220000000a00 */
[----:B------:R-:W1:Y:S07]  /*0090*/  LDCU.64 UR6, c[0x0][0x358] ;  /* 0x00006b00ff0677ac */ /* 0x000e6e0008000a00 */
[----:B------:R-:W2:Y:S08]  /*00a0*/  LDC.64 R6, c[0x0][0x398] ;  /* 0x0000e600ff067b82 */ /* 0x000eb00000000a00 */
[----:B------:R-:W3:Y:S01]  /*00b0*/  LDC.64 R14, c[0x0][0x3a8] ;  /* 0x0000ea00ff0e7b82 */ /* 0x000ee20000000a00 */
[----:B0-----:R-:W-:-:S07]  /*00c0*/  IMAD.WIDE R16, R3, 0x4, R16 ;  /* 0x0000000403107825 */ /* 0x001fce00078e0210 */
[----:B------:R-:W0:Y:S01]  /*00d0*/  LDC.64 R12, c[0x0][0x380] ;  /* 0x0000e000ff0c7b82 */ /* 0x000e220000000a00 */
[----:B-1----:R-:W2:Y:S07]  /*00e0*/  LDG.E R0, desc[UR6][R16.64] ;  /* 0x0000000610007981 */ /* 0x002eae000c1e1900 */
[----:B------:R-:W1:Y:S01]  /*00f0*/  LDC.64 R10, c[0x0][0x388] ;  /* 0x0000e200ff0a7b82 */ /* 0x000e620000000a00 */
[----:B---3--:R-:W-:-:S05]  /*0100*/  IMAD.WIDE R14, R3, 0x4, R14 ;  /* 0x00000004030e7825 */ /* 0x008fca00078e020e */
[----:B------:R-:W3:Y:S01]  /*0110*/  LDG.E R5, desc[UR6][R14.64] ;  /* 0x000000060e057981 */ /* 0x000ee2000c1e1900 */
[----:B0-----:R-:W-:-:S06]  /*0120*/  IMAD.WIDE R12, R3, 0x8, R12 ;  /* 0x00000008030c7825 */ /* 0x001fcc00078e020c */
[----:B------:R-:W5:Y:S01]  /*0130*/  LDG.E.64 R12, desc[UR6][R12.64] ;  /* 0x000000060c0c7981 */ /* 0x000f62000c1e1b00 */
[----:B-1----:R-:W-:-:S06]  /*0140*/  IMAD.WIDE R10, R3, 0x8, R10 ;  /* 0x00000008030a7825 */ /* 0x002fcc00078e020a */
[----:B------:R-:W5:Y:S01]  /*0150*/  LDG.E.64 R10, desc[UR6][R10.64] ;  /* 0x000000060a0a7981 */ /* 0x000f62000c1e1b00 */
[----:B--2---:R-:W-:-:S05]  /*0160*/  IMAD.WIDE R8, R0, 0xc, R6 ;  /* 0x0000000c00087825 */ /* 0x004fca00078e0206 */
[----:B------:R-:W2:Y:S04]  /*0170*/  LDG.E R2, desc[UR6][R8.64] ;  /* 0x0000000608027981 */ /* 0x000ea8000c1e1900 */
[----:B------:R-:W5:Y:S04]  /*0180*/  LDG.E R22, desc[UR6][R8.64+0x4] ;  /* 0x0000040608167981 */ /* 0x000f68000c1e1900 */
[----:B------:R0:W5:Y:S01]  /*0190*/  LDG.E R23, desc[UR6][R8.64+0x8] ;  /* 0x0000080608177981 */ /* 0x000162000c1e1900 */
[----:B---3--:R-:W-:Y:S01]  /*01a0*/  IMAD.WIDE R6, R5, 0xc, R6 ;  /* 0x0000000c05067825 */ /* 0x008fe200078e0206 */
[----:B------:R-:W-:Y:S04]  /*01b0*/  BSSY.RECONVERGENT B0, `(.L_x_1) ;  /* 0x000006e000007945 */ /* 0x000fe80003800200 */
[----:B------:R-:W5:Y:S04]  /*01c0*/  LDG.E R3, desc[UR6][R6.64] ;  /* 0x0000000606037981 */ /* 0x000f68000c1e1900 */
[----:B------:R-:W5:Y:S04]  /*01d0*/  LDG.E R4, desc[UR6][R6.64+0x4] ;  /* 0x0000040606047981 */ /* 0x000f68000c1e1900 */
[----:B------:R1:W5:Y:S01]  /*01e0*/  LDG.E R5, desc[UR6][R6.64+0x8] ;  /* 0x0000080606057981 */ /* 0x000362000c1e1900 */
[----:B--2---:R-:W-:-:S06]  /*01f0*/  FMUL R28, R2, 0.63661974668502807617 ;  /* 0x3f22f983021c7820 */ /* 0x004fcc0000400000 */
[----:B------:R-:W2:Y:S01]  /*0200*/  F2I.NTZ R28, R28 ;  /* 0x0000001c001c7305 */ /* 0x000ea20000203100 */
[----:B------:R-:W-:Y:S02]  /*0210*/  FSETP.GE.AND P0, PT, |R2|, 105615, PT ;  /* 0x47ce47800200780b */ /* 0x000fe40003f06200 */
[----:B--2---:R-:W-:-:S05]  /*0220*/  I2FP.F32.S32 R27, R28 ;  /* 0x0000001c001b7245 */ /* 0x004fca0000201400 */
[----:B0-----:R-:W-:-:S04]  /*0230*/  FFMA R8, R27, -1.5707962512969970703, R2 ;  /* 0xbfc90fda1b087823 */ /* 0x001fc80000000002 */
[----:B------:R-:W-:-:S04]  /*0240*/  FFMA R8, R27, -7.5497894158615963534e-08, R8 ;  /* 0xb3a221681b087823 */ /* 0x000fc80000000008 */
[----:B------:R-:W-:Y:S01]  /*0250*/  FFMA R27, R27, -5.3903029534742383927e-15, R8 ;  /* 0xa7c234c51b1b7823 */ /* 0x000fe20000000008 */
[----:B------:R-:W-:Y:S01]  /*0260*/  IMAD.MOV.U32 R26, RZ, RZ, R28 ;  /* 0x000000ffff1a7224 */ /* 0x000fe200078e001c */
[----:B-1----:R-:W-:Y:S02]  /*0270*/  P2R R6, PR, RZ, 0x1 ;  /* 0x00000001ff067803 */ /* 0x002fe40000000000 */
[----:B------:R-:W-:Y:S01]  /*0280*/  IMAD.MOV.U32 R29, RZ, RZ, R27 ;  /* 0x000000ffff1d7224 */ /* 0x000fe200078e001b */
[----:B------:R-:W-:Y:S06]  /*0290*/  @!P0 BRA `(.L_x_2) ;  /* 0x00000004007c8947 */ /* 0x000fec0003800000 */
[----:B------:R-:W-:-:S13]  /*02a0*/  FSETP.NEU.AND P0, PT, |R2|, +INF , PT ;  /* 0x7f8000000200780b */ /* 0x000fda0003f0d200 */
[----:B------:R-:W-:Y:S01]  /*02b0*/  @!P0 FMUL R29, RZ, R2 ;  /* 0x00000002ff1d8220 */ /* 0x000fe20000400000 */
[----:B------:R-:W-:Y:S01]  /*02c0*/  @!P0 IMAD.MOV.U32 R28, RZ, RZ, RZ ;  /* 0x000000ffff1c8224 */ /* 0x000fe200078e00ff */
[----:B------:R-:W-:Y:S06]  /*02d0*/  @!P0 BRA `(.L_x_2) ;  /* 0x00000004006c8947 */ /* 0x000fec0003800000 */
[----:B------:R-:W-:Y:S02]  /*02e0*/  IMAD.SHL.U32 R24, R2, 0x100, RZ ;  /* 0x0000010002187824 */ /* 0x000fe400078e00ff */
[----:B------:R-:W-:Y:S02]  /*02f0*/  HFMA2 R28, -RZ, RZ, 0, 0 ;  /* 0x00000000ff1c7431 */ /* 0x000fe400000001ff */
[----:B------:R-:W-:Y:S01]  /*0300*/  IMAD.MOV.U32 R25, RZ, RZ, RZ ;  /* 0x000000ffff197224 */ /* 0x000fe200078e00ff */
[----:B------:R-:W0:Y:S01]  /*0310*/  LDCU.64 UR8, c[0x4][URZ] ;  /* 0x01000000ff0877ac */ /* 0x000e220008000a00 */
[----:B------:R-:W-:Y:S01]  /*0320*/  LOP3.LUT R24, R24, 0x80000000, RZ, 0xfc, !PT ;  /* 0x8000000018187812 */ /* 0x000fe200078efcff */
[----:B------:R-:W-:Y:S01]  /*0330*/  UMOV UR5, URZ ;  /* 0x000000ff00057c82 */ /* 0x000fe20008000000 */
[----:B------:R-:W-:-:S05]  /*0340*/  UMOV UR4, URZ ;  /* 0x000000ff00047c82 */ /* 0x000fca0008000000 */
.L_x_3:
[----:B0-----:R-:W-:Y:S02]  /*0350*/  IMAD.U32 R19, RZ, RZ, UR9 ;  /* 0x00000009ff137e24 */ /* 0x001fe4000f8e00ff */
[----:B------:R-:W-:-:S05]  /*0360*/  IMAD.U32 R18, RZ, RZ, UR8 ;  /* 0x00000008ff127e24 */ /* 0x000fca000f8e00ff */
[----:B------:R-:W2:Y:S01]  /*0370*/  LDG.E.CONSTANT R19, desc[UR6][R18.64] ;  /* 0x0000000612137981 */ /* 0x000ea2000c1e9900 */
[----:B------:R-:W-:Y:S01]  /*0380*/  UIADD3 UR4, UPT, UPT, UR4, 0x1, URZ ;  /* 0x0000000104047890 */ /* 0x000fe2000fffe0ff */
[C---:B------:R-:W-:Y:S01]  /*0390*/  ISETP.EQ.AND P1, PT, R25.reuse, 0x4, PT ;  /* 0x000000041900780c */ /* 0x040fe20003f22270 */
[----:B------:R-:W-:Y:S01]  /*03a0*/  UIADD3 UR8, UP1, UPT, UR8, 0x4, URZ ;  /* 0x0000000408087890 */ /* 0x000fe2000ff3e0ff */
[C---:B------:R-:W-:Y:S01]  /*03b0*/  ISETP.EQ.AND P2, PT, R25.reuse, 0x8, PT ;  /* 0x000000081900780c */ /* 0x040fe20003f42270 */
[----:B------:R-:W-:Y:S01]  /*03c0*/  UISETP.NE.AND UP0, UPT, UR4, 0x6, UPT ;  /* 0x000000060400788c */ /* 0x000fe2000bf05270 */
[C---:B------:R-:W-:Y:S01]  /*03d0*/  ISETP.EQ.AND P3, PT, R25.reuse, 0xc, PT ;  /* 0x0000000c1900780c */ /* 0x040fe20003f62270 */
[----:B------:R-:W-:Y:S01]  /*03e0*/  UIADD3.X UR9, UPT, UPT, URZ, UR9, URZ, UP1, !UPT ;  /* 0x00000009ff097290 */ /* 0x000fe20008ffe4ff */
[C---:B------:R-:W-:Y:S02]  /*03f0*/  ISETP.EQ.AND P4, PT, R25.reuse, 0x10, PT ;  /* 0x000000101900780c */ /* 0x040fe40003f82270 */
[----:B------:R-:W-:Y:S01]  /*0400*/  ISETP.EQ.AND P5, PT, R25, 0x14, PT ;  /* 0x000000141900780c */ /* 0x000fe20003fa2270 */
[----:B--2---:R-:W-:-:S03]  /*0410*/  IMAD.WIDE.U32 R18, R19, R24, RZ ;  /* 0x0000001813127225 */ /* 0x004fc600078e00ff */
[----:B------:R-:W-:-:S04]  /*0420*/  IADD3 R29, P0, PT, R18, R28, RZ ;  /* 0x0000001c121d7210 */ /* 0x000fc80007f1e0ff */
[----:B------:R-:W-:Y:S01]  /*0430*/  IADD3.X R28, PT, PT, R19, UR5, RZ, P0, !PT ;  /* 0x00000005131c7c10 */ /* 0x000fe200087fe4ff */
[--C-:B------:R-:W-:Y:S01]  /*0440*/  @P2 IMAD.MOV.U32 R8, RZ, RZ, R29.reuse ;  /* 0x000000ffff082224 */ /* 0x100fe200078e001d */
[C---:B------:R-:W-:Y:S01]  /*0450*/  ISETP.EQ.AND P0, PT, R25.reuse, RZ, PT ;  /* 0x000000ff1900720c */ /* 0x040fe20003f02270 */
[--C-:B------:R-:W-:Y:S01]  /*0460*/  @P3 IMAD.MOV.U32 R9, RZ, RZ, R29.reuse ;  /* 0x000000ffff093224 */ /* 0x100fe200078e001d */
[----:B------:R-:W-:Y:S01]  /*0470*/  @P1 MOV R7, R29 ;  /* 0x0000001d00071202 */ /* 0x000fe20000000f00 */
[--C-:B------:R-:W-:Y:S01]  /*0480*/  @P4 IMAD.MOV.U32 R20, RZ, RZ, R29.reuse ;  /* 0x000000ffff144224 */ /* 0x100fe200078e001d */
[----:B------:R-:W-:Y:S01]  /*0490*/  IADD3 R25, PT, PT, R25, 0x4, RZ ;  /* 0x0000000419197810 */ /* 0x000fe20007ffe0ff */
[----:B------:R-:W-:-:S08]  /*04a0*/  @P5 IMAD.MOV.U32 R21, RZ, RZ, R29 ;  /* 0x000000ffff155224 */ /* 0x000fd000078e001d */
[----:B------:R-:W-:Y:S01]  /*04b0*/  @P0 IMAD.MOV.U32 R6, RZ, RZ, R29 ;  /* 0x000000ffff060224 */ /* 0x000fe200078e001d */
[----:B------:R-:W-:Y:S06]  /*04c0*/  BRA.U UP0, `(.L_x_3) ;  /* 0xfffffffd00a07547 */ /* 0x000fec000b83ffff */
[----:B------:R-:W-:Y:S01]  /*04d0*/  SHF.R.U32.HI R24, RZ, 0x17, R2 ;  /* 0x00000017ff187819 */ /* 0x000fe20000011602 */
[----:B------:R-:W-:Y:S03]  /*04e0*/  BSSY.RECONVERGENT B1, `(.L_x_4) ;  /* 0x0000028000017945 */ /* 0x000fe60003800200 */
[C---:B------:R-:W-:Y:S02]  /*04f0*/  LOP3.LUT R18, R24.reuse, 0xe0, RZ, 0xc0, !PT ;  /* 0x000000e018127812 */ /* 0x040fe400078ec0ff */
[----:B------:R-:W-:-:S03]  /*0500*/  LOP3.LUT P6, RZ, R24, 0x1f, RZ, 0xc0, !PT ;  /* 0x0000001f18ff7812 */ /* 0x000fc600078cc0ff */
[----:B------:R-:W-:-:S05]  /*0510*/  VIADD R18, R18, 0xffffff80 ;  /* 0xffffff8012127836 */ /* 0x000fca0000000000 */
[----:B------:R-:W-:-:S05]  /*0520*/  SHF.R.U32.HI R18, RZ, 0x5, R18 ;  /* 0x00000005ff127819 */ /* 0x000fca0000011612 */
[----:B------:R-:W-:-:S05]  /*0530*/  IMAD.U32 R25, R18, -0x4, RZ ;  /* 0xfffffffc12197824 */ /* 0x000fca00078e00ff */
[C---:B------:R-:W-:Y:S02]  /*0540*/  ISETP.EQ.AND P0, PT, R25.reuse, -0x18, PT ;  /* 0xffffffe81900780c */ /* 0x040fe40003f02270 */
[C---:B------:R-:W-:Y:S02]  /*0550*/  ISETP.EQ.AND P1, PT, R25.reuse, -0x14, PT ;  /* 0xffffffec1900780c */ /* 0x040fe40003f22270 */
[C---:B------:R-:W-:Y:S02]  /*0560*/  ISETP.EQ.AND P5, PT, R25.reuse, -0x10, PT ;  /* 0xfffffff01900780c */ /* 0x040fe40003fa2270 */
[C---:B------:R-:W-:Y:S02]  /*0570*/  ISETP.EQ.AND P4, PT, R25.reuse, -0xc, PT ;  /* 0xfffffff41900780c */ /* 0x040fe40003f82270 */
[C---:B------:R-:W-:Y:S02]  /*0580*/  ISETP.EQ.AND P3, PT, R25.reuse, -0x8, PT ;  /* 0xfffffff81900780c */ /* 0x040fe40003f62270 */
[----:B------:R-:W-:-:S03]  /*0590*/  ISETP.EQ.AND P2, PT, R25, -0x4, PT ;  /* 0xfffffffc1900780c */ /* 0x000fc60003f42270 */
[--C-:B------:R-:W-:Y:S01]  /*05a0*/  @P0 IMAD.MOV.U32 R18, RZ, RZ, R6.reuse ;  /* 0x000000ffff120224 */ /* 0x100fe200078e0006 */
[C---:B------:R-:W-:Y:S01]  /*05b0*/  ISETP.EQ.AND P0, PT, R25.reuse, 0x4, PT ;  /* 0x000000041900780c */ /* 0x040fe20003f02270 */
[----:B------:R-:W-:Y:S01]  /*05c0*/  @P1 IMAD.MOV.U32 R19, RZ, RZ, R6 ;  /* 0x000000ffff131224 */ /* 0x000fe200078e0006 */
[----:B------:R-:W-:Y:S01]  /*05d0*/  @P1 MOV R18, R7 ;  /* 0x0000000700121202 */ /* 0x000fe20000000f00 */
[----:B------:R-:W-:Y:S01]  /*05e0*/  @P5 IMAD.MOV.U32 R19, RZ, RZ, R7 ;  /* 0x000000ffff135224 */ /* 0x000fe200078e0007 */
[----:B------:R-:W-:Y:S01]  /*05f0*/  ISETP.EQ.AND P1, PT, R25, RZ, PT ;  /* 0x000000ff1900720c */ /* 0x000fe20003f22270 */
[--C-:B------:R-:W-:Y:S02]  /*0600*/  @P5 IMAD.MOV.U32 R18, RZ, RZ, R8.reuse ;  /* 0x000000ffff125224 */ /* 0x100fe400078e0008 */
[----:B------:R-:W-:Y:S01]  /*0610*/  @P4 IMAD.MOV.U32 R19, RZ, RZ, R8 ;  /* 0x000000ffff134224 */ /* 0x000fe200078e0008 */
[----:B------:R-:W-:Y:S01]  /*0620*/  @P3 MOV R19, R9 ;  /* 0x0000000900133202 */ /* 0x000fe20000000f00 */
[----:B------:R-:W-:-:S02]  /*0630*/  @P4 IMAD.MOV.U32 R18, RZ, RZ, R9 ;  /* 0x000000ffff124224 */ /* 0x000fc400078e0009 */
[--C-:B------:R-:W-:Y:S02]  /*0640*/  @P3 IMAD.MOV.U32 R18, RZ, RZ, R20.reuse ;  /* 0x000000ffff123224 */ /* 0x100fe400078e0014 */
[----:B------:R-:W-:Y:S02]  /*0650*/  @P2 IMAD.MOV.U32 R19, RZ, RZ, R20 ;  /* 0x000000ffff132224 */ /* 0x000fe400078e0014 */
[--C-:B------:R-:W-:Y:S02]  /*0660*/  @P2 IMAD.MOV.U32 R18, RZ, RZ, R21.reuse ;  /* 0x000000ffff122224 */ /* 0x100fe400078e0015 */
[----:B------:R-:W-:Y:S01]  /*0670*/  @P1 IMAD.MOV.U32 R19, RZ, RZ, R21 ;  /* 0x000000ffff131224 */ /* 0x000fe200078e0015 */
[----:B------:R-:W-:Y:S01]  /*0680*/  @P1 MOV R18, R28 ;  /* 0x0000001c00121202 */ /* 0x000fe20000000f00 */
[----:B------:R-:W-:Y:S01]  /*0690*/  @P0 IMAD.MOV.U32 R19, RZ, RZ, R28 ;  /* 0x000000ffff130224 */ /* 0x000fe200078e001c */
[----:B------:R-:W-:Y:S06]  /*06a0*/  @!P6 BRA `(.L_x_5) ;  /* 0x00000000002ce947 */ /* 0x000fec0003800000 */
[----:B------:R-:W-:Y:S01]  /*06b0*/  ISETP.EQ.AND P6, PT, R25, 0x8, PT ;  /* 0x000000081900780c */ /* 0x000fe20003fc2270 */
[----:B------:R-:W-:Y:S01]  /*06c0*/  @P5 IMAD.MOV.U32 R25, RZ, RZ, R6 ;  /* 0x000000ffff195224 */ /* 0x000fe200078e0006 */
[----:B------:R-:W-:Y:S01]  /*06d0*/  LOP3.LUT R24, R24, 0x1f, RZ, 0xc0, !PT ;  /* 0x0000001f18187812 */ /* 0x000fe200078ec0ff */
[----:B------:R-:W-:Y:S02]  /*06e0*/  @P4 IMAD.MOV.U32 R25, RZ, RZ, R7 ;  /* 0x000000ffff194224 */ /* 0x000fe400078e0007 */
[----:B------:R-:W-:Y:S01]  /*06f0*/  @P3 IMAD.MOV.U32 R25, RZ, RZ, R8 ;  /* 0x000000ffff193224 */ /* 0x000fe200078e0008 */
[----:B------:R-:W-:Y:S01]  /*0700*/  @P2 MOV R25, R9 ;  /* 0x0000000900192202 */ /* 0x000fe20000000f00 */
[----:B------:R-:W-:Y:S01]  /*0710*/  @P1 IMAD.MOV.U32 R25, RZ, RZ, R20 ;  /* 0x000000ffff191224 */ /* 0x000fe200078e0014 */
[----:B------:R-:W-:Y:S01]  /*0720*/  SHF.L.W.U32.HI R18, R19, R24, R18 ;  /* 0x0000001813127219 */ /* 0x000fe20000010e12 */
[----:B------:R-:W-:-:S04]  /*0730*/  @P0 IMAD.MOV.U32 R25, RZ, RZ, R21 ;  /* 0x000000ffff190224 */ /* 0x000fc800078e0015 */
[----:B------:R-:W-:-:S05]  /*0740*/  @P6 IMAD.MOV.U32 R25, RZ, RZ, R28 ;  /* 0x000000ffff196224 */ /* 0x000fca00078e001c */
[----:B------:R-:W-:-:S07]  /*0750*/  SHF.L.W.U32.HI R19, R25, R24, R19 ;  /* 0x0000001819137219 */ /* 0x000fce0000010e13 */
.L_x_5:
[----:B------:R-:W-:Y:S05]  /*0760*/  BSYNC.RECONVERGENT B1 ;  /* 0x0000000000017941 */ /* 0x000fea0003800200 */
.L_x_4:
[C-C-:B------:R-:W-:Y:S01]  /*0770*/  SHF.L.W.U32.HI R25, R19.reuse, 0x2, R18.reuse ;  /* 0x0000000213197819 */ /* 0x140fe20000010e12 */
[----:B------:R-:W-:Y:S01]  /*0780*/  UMOV UR4, 0x54442d19 ;  /* 0x54442d1900047882 */ /* 0x000fe20000000000 */
[----:B------:R-:W-:Y:S01]  /*0790*/  SHF.R.U32.HI R28, RZ, 0x1e, R18 ;  /* 0x0000001eff1c7819 */ /* 0x000fe20000011612 */
[----:B------:R-:W-:Y:S01]  /*07a0*/  IMAD.SHL.U32 R18, R19, 0x4, RZ ;  /* 0x0000000413127824 */ /* 0x000fe200078e00ff */
[C---:B------:R-:W-:Y:S01]  /*07b0*/  LOP3.LUT R24, R25.reuse, R2, RZ, 0x3c, !PT ;  /* 0x0000000219187212 */ /* 0x040fe200078e3cff */
[----:B------:R-:W-:Y:S01]  /*07c0*/  UMOV UR5, 0x3bf921fb ;  /* 0x3bf921fb00057882 */ /* 0x000fe20000000000 */
[----:B------:R-:W-:Y:S02]  /*07d0*/  LEA.HI R28, R25, R28, RZ, 0x1 ;  /* 0x0000001c191c7211 */ /* 0x000fe400078f08ff */
[----:B------:R-:W-:Y:S02]  /*07e0*/  ISETP.GE.AND P1, PT, R24, RZ, PT ;  /* 0x000000ff1800720c */ /* 0x000fe40003f26270 */
[----:B------:R-:W-:-:S02]  /*07f0*/  SHF.R.S32.HI R24, RZ, 0x1f, R25 ;  /* 0x0000001fff187819 */ /* 0x000fc40000011419 */
[----:B------:R-:W-:Y:S02]  /*0800*/  ISETP.GE.AND P0, PT, R2, RZ, PT ;  /* 0x000000ff0200720c */ /* 0x000fe40003f06270 */
[C---:B------:R-:W-:Y:S02]  /*0810*/  LOP3.LUT R19, R24.reuse, R25, RZ, 0x3c, !PT ;  /* 0x0000001918137212 */ /* 0x040fe400078e3cff */
[----:B------:R-:W-:Y:S02]  /*0820*/  LOP3.LUT R18, R24, R18, RZ, 0x3c, !PT ;  /* 0x0000001218127212 */ /* 0x000fe400078e3cff */
[----:B------:R-:W-:-:S04]  /*0830*/  IADD3 R29, PT, PT, -R28, RZ, RZ ;  /* 0x000000ff1c1d7210 */ /* 0x000fc80007ffe1ff */
[----:B------:R-:W0:Y:S03]  /*0840*/  I2F.F64.S64 R18, R18 ;  /* 0x0000001200127312 */ /* 0x000e260000301c00 */
[----:B------:R-:W-:Y:S01]  /*0850*/  @!P0 IMAD.MOV.U32 R28, RZ, RZ, R29 ;  /* 0x000000ffff1c8224 */ /* 0x000fe200078e001d */
[----:B0-----:R-:W-:-:S10]  /*0860*/  DMUL R24, R18, UR4 ;  /* 0x0000000412187c28 */ /* 0x001fd40008000000 */
[----:B------:R-:W0:Y:S02]  /*0870*/  F2F.F32.F64 R24, R24 ;  /* 0x0000001800187310 */ /* 0x000e240000301000 */
[----:B0-----:R-:W-:-:S07]  /*0880*/  FSEL R29, -R24, R24, !P1 ;  /* 0x00000018181d7208 */ /* 0x001fce0004800100 */
.L_x_2:
[----:B------:R-:W-:Y:S05]  /*0890*/  BSYNC.RECONVERGENT B0 ;  /* 0x0000000000007941 */ /* 0x000fea0003800200 */
.L_x_1:
[C---:B------:R-:W-:Y:S01]  /*08a0*/  VIADD R18, R28.reuse, 0x1 ;  /* 0x000000011c127836 */ /* 0x040fe20000000000 */
[----:B------:R-:W-:Y:S01]  /*08b0*/  LOP3.LUT R19, R28, 0x1, RZ, 0xc0, !PT ;  /* 0x000000011c137812 */ /* 0x000fe200078ec0ff */
[----:B------:R-:W-:Y:S01]  /*08c0*/  IMAD.MOV.U32 R24, RZ, RZ, 0x37cbac00 ;  /* 0x37cbac00ff187424 */ /* 0x000fe200078e00ff */
[----:B------:R-:W-:Y:S01]  /*08d0*/  MOV R28, 0x3e2aaaa8 ;  /* 0x3e2aaaa8001c7802 */ /* 0x000fe20000000f00 */
[----:B------:R-:W-:Y:S01]  /*08e0*/  IMAD.MOV.U32 R25, RZ, RZ, 0x3c0885e4 ;  /* 0x3c0885e4ff197424 */ /* 0x000fe200078e00ff */
[----:B------:R-:W-:Y:S01]  /*08f0*/  LOP3.LUT P1, RZ, R18, 0x2, RZ, 0xc0, !PT ;  /* 0x0000000212ff7812 */ /* 0x000fe2000782c0ff */
[----:B------:R-:W-:Y:S01]  /*0900*/  FMUL R18, R29, R29 ;  /* 0x0000001d1d127220 */ /* 0x000fe20000400000 */
[----:B------:R-:W-:Y:S01]  /*0910*/  ISETP.NE.U32.AND P0, PT, R19, 0x1, PT ;  /* 0x000000011300780c */ /* 0x000fe20003f05070 */
[----:B------:R-:W-:Y:S01]  /*0920*/  BSSY.RECONVERGENT B0, `(.L_x_6) ;  /* 0x000006c000007945 */ /* 0x000fe20003800200 */
[----:B------:R-:W-:Y:S01]  /*0930*/  FSETP.GE.AND P2, PT, |R2|, 105615, PT ;  /* 0x47ce47800200780b */ /* 0x000fe20003f46200 */
[----:B------:R-:W-:Y:S01]  /*0940*/  FFMA R19, R18, R24, -0.0013887860113754868507 ;  /* 0xbab607ed12137423 */ /* 0x000fe20000000018 */
[----:B------:R-:W-:-:S02]  /*0950*/  FSEL R25, R25, 0.041666727513074874878, !P0 ;  /* 0x3d2aaabb19197808 */ /* 0x000fc40004000000 */
[----:B------:R-:W-:Y:S02]  /*0960*/  FSEL R28, -R28, -0.4999999701976776123, !P0 ;  /* 0xbeffffff1c1c7808 */ /* 0x000fe40004000100 */
[----:B------:R-:W-:-:S05]  /*0970*/  FSEL R19, R19, -0.00019574658654164522886, P0 ;  /* 0xb94d415313137808 */ /* 0x000fca0000000000 */
[----:B------:R-:W-:Y:S01]  /*0980*/  FFMA R19, R18, R19, R25 ;  /* 0x0000001312137223 */ /* 0x000fe20000000019 */
[----:B------:R-:W-:-:S03]  /*0990*/  FSEL R25, R29, 1, !P0 ;  /* 0x3f8000001d197808 */ /* 0x000fc60004000000 */
[C---:B------:R-:W-:Y:S02]  /*09a0*/  FFMA R19, R18.reuse, R19, R28 ;  /* 0x0000001312137223 */ /* 0x040fe4000000001c */
[----:B------:R-:W-:-:S04]  /*09b0*/  FFMA R18, R18, R25, RZ ;  /* 0x0000001912127223 */ /* 0x000fc800000000ff */
[----:B------:R-:W-:-:S04]  /*09c0*/  FFMA R25, R18, R19, R25 ;  /* 0x0000001312197223 */ /* 0x000fc80000000019 */
[----:B------:R-:W-:Y:S01]  /*09d0*/  @P1 FADD R25, RZ, -R25 ;  /* 0x80000019ff191221 */ /* 0x000fe20000000000 */
[----:B------:R-:W-:Y:S06]  /*09e0*/  @!P2 BRA `(.L_x_7) ;  /* 0x00000004007ca947 */ /* 0x000fec0003800000 */
[----:B------:R-:W-:-:S13]  /*09f0*/  FSETP.NEU.AND P0, PT, |R2|, +INF , PT ;  /* 0x7f8000000200780b */ /* 0x000fda0003f0d200 */
[----:B------:R-:W-:Y:S01]  /*0a00*/  @!P0 FMUL R27, RZ, R2 ;  /* 0x00000002ff1b8220 */ /* 0x000fe20000400000 */
[----:B------:R-:W-:Y:S01]  /*0a10*/  @!P0 IMAD.MOV.U32 R26, RZ, RZ, RZ ;  /* 0x000000ffff1a8224 */ /* 0x000fe200078e00ff */
[----:B------:R-:W-:Y:S06]  /*0a20*/  @!P0 BRA `(.L_x_7) ;  /* 0x00000004006c8947 */ /* 0x000fec0003800000 */
[----:B------:R-:W-:Y:S01]  /*0a30*/  IMAD.SHL.U32 R26, R2, 0x100, RZ ;  /* 0x00000100021a7824 */ /* 0x000fe200078e00ff */
[----:B------:R-:W0:Y:S01]  /*0a40*/  LDCU.64 UR8, c[0x4][URZ] ;  /* 0x01000000ff0877ac */ /* 0x000e220008000a00 */
[----:B------:R-:W-:Y:S02]  /*0a50*/  IMAD.MOV.U32 R28, RZ, RZ, RZ ;  /* 0x000000ffff1c7224 */ /* 0x000fe400078e00ff */
[----:B------:R-:W-:Y:S01]  /*0a60*/  IMAD.MOV.U32 R27, RZ, RZ, RZ ;  /* 0x000000ffff1b7224 */ /* 0x000fe200078e00ff */
[----:B------:R-:W-:Y:S01]  /*0a70*/  LOP3.LUT R26, R26, 0x80000000, RZ, 0xfc, !PT ;  /* 0x800000001a1a7812 */ /* 0x000fe200078efcff */
[----:B------:R-:W-:Y:S01]  /*0a80*/  UMOV UR5, URZ ;  /* 0x000000ff00057c82 */ /* 0x000fe20008000000 */
[----:B------:R-:W-:-:S05]  /*0a90*/  UMOV UR4, URZ ;  /* 0x000000ff00047c82 */ /* 0x000fca0008000000 */
.L_x_8:
[----:B0-----:R-:W-:Y:S01]  /*0aa0*/  IMAD.U32 R19, RZ, RZ, UR9 ;  /* 0x00000009ff137e24 */ /* 0x001fe2000f8e00ff */
[----:B------:R-:W-:-:S05]  /*0ab0*/  MOV R18, UR8 ;  /* 0x0000000800127c02 */ /* 0x000fca0008000f00 */
        /* <DEDUP_REMOVED lines=17> */
[--C-:B------:R-:W-:Y:S02]  /*0bd0*/  @P4 IMAD.MOV.U32 R20, RZ, RZ, R29.reuse ;  /* 0x000000ffff144224 */ /* 0x100fe400078e001d */
[----:B------:R-:W-:Y:S02]  /*0be0*/  @P5 IMAD.MOV.U32 R21, RZ, RZ, R29 ;  /* 0x000000ffff155224 */ /* 0x000fe400078e001d */
[----:B------:R-:W-:-:S06]  /*0bf0*/  VIADD R27, R27, 0x4 ;  /* 0x000000041b1b7836 */ /* 0x000fcc0000000000 */
[----:B------:R-:W-:Y:S01]  /*0c00*/  @P0 IMAD.MOV.U32 R6, RZ, RZ, R29 ;  /* 0x000000ffff060224 */ /* 0x000fe200078e001d */
[----:B------:R-:W-:Y:S06]  /*0c10*/  BRA.U UP0, `(.L_x_8) ;  /* 0xfffffffd00a07547 */ /* 0x000fec000b83ffff */
[----:B------:R-:W-:Y:S01]  /*0c20*/  SHF.R.U32.HI R19, RZ, 0x17, R2 ;  /* 0x00000017ff137819 */ /* 0x000fe20000011602 */
[----:B------:R-:W-:Y:S03]  /*0c30*/  BSSY.RECONVERGENT B1, `(.L_x_9) ;  /* 0x0000028000017945 */ /* 0x000fe60003800200 */
[C---:B------:R-:W-:Y:S02]  /*0c40*/  LOP3.LUT R18, R19.reuse, 0xe0, RZ, 0xc0, !PT ;  /* 0x000000e013127812 */ /* 0x040fe400078ec0ff */
[----:B------:R-:W-:-:S03]  /*0c50*/  LOP3.LUT P6, RZ, R19, 0x1f, RZ, 0xc0, !PT ;  /* 0x0000001f13ff7812 */ /* 0x000fc600078cc0ff */
[----:B------:R-:W-:-:S05]  /*0c60*/  VIADD R18, R18, 0xffffff80 ;  /* 0xffffff8012127836 */ /* 0x000fca0000000000 */
[----:B------:R-:W-:-:S04]  /*0c70*/  SHF.R.U32.HI R18, RZ, 0x5, R18 ;  /* 0x00000005ff127819 */ /* 0x000fc80000011612 */
[----:B------:R-:W-:-:S04]  /*0c80*/  LEA R18, -R18, RZ, 0x2 ;  /* 0x000000ff12127211 */ /* 0x000fc800078e11ff */
[C---:B------:R-:W-:Y:S02]  /*0c90*/  ISETP.EQ.AND P3, PT, R18.reuse, -0x18, PT ;  /* 0xffffffe81200780c */ /* 0x040fe40003f62270 */
[C---:B------:R-:W-:Y:S02]  /*0ca0*/  ISETP.EQ.AND P4, PT, R18.reuse, -0x14, PT ;  /* 0xffffffec1200780c */ /* 0x040fe40003f82270 */
[C---:B------:R-:W-:Y:S02]  /*0cb0*/  ISETP.EQ.AND P2, PT, R18.reuse, -0x10, PT ;  /* 0xfffffff01200780c */ /* 0x040fe40003f42270 */
[C---:B------:R-:W-:Y:S02]  /*0cc0*/  ISETP.EQ.AND P1, PT, R18.reuse, -0xc, PT ;  /* 0xfffffff41200780c */ /* 0x040fe40003f22270 */
[C---:B------:R-:W-:Y:S02]  /*0cd0*/  ISETP.EQ.AND P0, PT, R18.reuse, -0x8, PT ;  /* 0xfffffff81200780c */ /* 0x040fe40003f02270 */
[----:B------:R-:W-:-:S03]  /*0ce0*/  ISETP.EQ.AND P5, PT, R18, RZ, PT ;  /* 0x000000ff1200720c */ /* 0x000fc60003fa2270 */
[--C-:B------:R-:W-:Y:S01]  /*0cf0*/  @P3 IMAD.MOV.U32 R26, RZ, RZ, R6.reuse ;  /* 0x000000ffff1a3224 */ /* 0x100fe200078e0006 */
[C---:B------:R-:W-:Y:S01]  /*0d00*/  ISETP.EQ.AND P3, PT, R18.reuse, -0x4, PT ;  /* 0xfffffffc1200780c */ /* 0x040fe20003f62270 */
[----:B------:R-:W-:Y:S02]  /*0d10*/  @P4 IMAD.MOV.U32 R27, RZ, RZ, R6 ;  /* 0x000000ffff1b4224 */ /* 0x000fe400078e0006 */
[--C-:B------:R-:W-:Y:S01]  /*0d20*/  @P4 IMAD.MOV.U32 R26, RZ, RZ, R7.reuse ;  /* 0x000000ffff1a4224 */ /* 0x100fe200078e0007 */
[----:B------:R-:W-:Y:S01]  /*0d30*/  ISETP.EQ.AND P4, PT, R18, 0x4, PT ;  /* 0x000000041200780c */ /* 0x000fe20003f82270 */
[----:B------:R-:W-:Y:S01]  /*0d40*/  @P2 IMAD.MOV.U32 R27, RZ, RZ, R7 ;  /* 0x000000ffff1b2224 */ /* 0x000fe200078e0007 */
[----:B------:R-:W-:Y:S01]  /*0d50*/  @P2 MOV R26, R8 ;  /* 0x00000008001a2202 */ /* 0x000fe20000000f00 */
[----:B------:R-:W-:Y:S02]  /*0d60*/  @P1 IMAD.MOV.U32 R27, RZ, RZ, R8 ;  /* 0x000000ffff1b1224 */ /* 0x000fe400078e0008 */
[----:B------:R-:W-:-:S02]  /*0d70*/  @P1 IMAD.MOV.U32 R26, RZ, RZ, R9 ;  /* 0x000000ffff1a1224 */ /* 0x000fc400078e0009 */
[----:B------:R-:W-:Y:S02]  /*0d80*/  @P0 IMAD.MOV.U32 R27, RZ, RZ, R9 ;  /* 0x000000ffff1b0224 */ /* 0x000fe400078e0009 */
[----:B------:R-:W-:Y:S01]  /*0d90*/  @P0 IMAD.MOV.U32 R26, RZ, RZ, R20 ;  /* 0x000000ffff1a0224 */ /* 0x000fe200078e0014 */
[----:B------:R-:W-:Y:S01]  /*0da0*/  @P3 MOV R27, R20 ;  /* 0x00000014001b3202 */ /* 0x000fe20000000f00 */
[--C-:B------:R-:W-:Y:S02]  /*0db0*/  @P3 IMAD.MOV.U32 R26, RZ, RZ, R21.reuse ;  /* 0x000000ffff1a3224 */ /* 0x100fe400078e0015 */
[----:B------:R-:W-:Y:S02]  /*0dc0*/  @P5 IMAD.MOV.U32 R27, RZ, RZ, R21 ;  /* 0x000000ffff1b5224 */ /* 0x000fe400078e0015 */
[--C-:B------:R-:W-:Y:S02]  /*0dd0*/  @P5 IMAD.MOV.U32 R26, RZ, RZ, R28.reuse ;  /* 0x000000ffff1a5224 */ /* 0x100fe400078e001c */
[----:B------:R-:W-:Y:S01]  /*0de0*/  @P4 IMAD.MOV.U32 R27, RZ, RZ, R28 ;  /* 0x000000ffff1b4224 */ /* 0x000fe200078e001c */
[----:B------:R-:W-:Y:S06]  /*0df0*/  @!P6 BRA `(.L_x_10) ;  /* 0x00000000002ce947 */ /* 0x000fec0003800000 */
[----:B------:R-:W-:Y:S02]  /*0e00*/  ISETP.EQ.AND P6, PT, R18, 0x8, PT ;  /* 0x000000081200780c */ /* 0x000fe40003fc2270 */
[----:B------:R-:W-:Y:S01]  /*0e10*/  @P2 MOV R18, R6 ;  /* 0x0000000600122202 */ /* 0x000fe20000000f00 */
[----:B------:R-:W-:Y:S01]  /*0e20*/  @P1 IMAD.MOV.U32 R18, RZ, RZ, R7 ;  /* 0x000000ffff121224 */ /* 0x000fe200078e0007 */
[----:B------:R-:W-:Y:S01]  /*0e30*/  LOP3.LUT R19, R19, 0x1f, RZ, 0xc0, !PT ;  /* 0x0000001f13137812 */ /* 0x000fe200078ec0ff */
[----:B------:R-:W-:Y:S02]  /*0e40*/  @P0 IMAD.MOV.U32 R18, RZ, RZ, R8 ;  /* 0x000000ffff120224 */ /* 0x000fe400078e0008 */
[----:B------:R-:W-:Y:S01]  /*0e50*/  @P3 IMAD.MOV.U32 R18, RZ, RZ, R9 ;  /* 0x000000ffff123224 */ /* 0x000fe200078e0009 */
[----:B------:R-:W-:Y:S01]  /*0e60*/  SHF.L.W.U32.HI R26, R27, R19, R26 ;  /* 0x000000131b1a7219 */ /* 0x000fe20000010e1a */
[----:B------:R-:W-:Y:S01]  /*0e70*/  @P5 IMAD.MOV.U32 R18, RZ, RZ, R20 ;  /* 0x000000ffff125224 */ /* 0x000fe200078e0014 */
[----:B------:R-:W-:-:S03]  /*0e80*/  @P4 MOV R18, R21 ;  /* 0x0000001500124202 */ /* 0x000fc60000000f00 */
[----:B------:R-:W-:-:S05]  /*0e90*/  @P6 IMAD.MOV.U32 R18, RZ, RZ, R28 ;  /* 0x000000ffff126224 */ /* 0x000fca00078e001c */
[----:B------:R-:W-:-:S07]  /*0ea0*/  SHF.L.W.U32.HI R27, R18, R19, R27 ;  /* 0x00000013121b7219 */ /* 0x000fce0000010e1b */
.L_x_10:
[----:B------:R-:W-:Y:S05]  /*0eb0*/  BSYNC.RECONVERGENT B1 ;  /* 0x0000000000017941 */ /* 0x000fea0003800200 */
.L_x_9:
[C-C-:B------:R-:W-:Y:S01]  /*0ec0*/  SHF.L.W.U32.HI R19, R27.reuse, 0x2, R26.reuse ;  /* 0x000000021b137819 */ /* 0x140fe20000010e1a */
[----:B------:R-:W-:Y:S01]  /*0ed0*/  IMAD.SHL.U32 R27, R27, 0x4, RZ ;  /* 0x000000041b1b7824 */ /* 0x000fe200078e00ff */
[----:B------:R-:W-:Y:S01]  /*0ee0*/  SHF.R.U32.HI R26, RZ, 0x1e, R26 ;  /* 0x0000001eff1a7819 */ /* 0x000fe2000001161a */
[----:B------:R-:W-:Y:S01]  /*0ef0*/  UMOV UR4, 0x54442d19 ;  /* 0x54442d1900047882 */ /* 0x000fe20000000000 */
[C---:B------:R-:W-:Y:S01]  /*0f00*/  LOP3.LUT R18, R19.reuse, R2, RZ, 0x3c, !PT ;  /* 0x0000000213127212 */ /* 0x040fe200078e3cff */
[----:B------:R-:W-:Y:S01]  /*0f10*/  UMOV UR5, 0x3bf921fb ;  /* 0x3bf921fb00057882 */ /* 0x000fe20000000000 */
[----:B------:R-:W-:Y:S02]  /*0f20*/  LEA.HI R26, R19, R26, RZ, 0x1 ;  /* 0x0000001a131a7211 */ /* 0x000fe400078f08ff */
[----:B------:R-:W-:Y:S02]  /*0f30*/  ISETP.GE.AND P0, PT, R18, RZ, PT ;  /* 0x000000ff1200720c */ /* 0x000fe40003f06270 */
[----:B------:R-:W-:-:S02]  /*0f40*/  SHF.R.S32.HI R18, RZ, 0x1f, R19 ;  /* 0x0000001fff127819 */ /* 0x000fc40000011413 */
[----:B------:R-:W-:Y:S02]  /*0f50*/  ISETP.GE.AND P1, PT, R2, RZ, PT ;  /* 0x000000ff0200720c */ /* 0x000fe40003f26270 */
[C---:B------:R-:W-:Y:S02]  /*0f60*/  LOP3.LUT R19, R18.reuse, R19, RZ, 0x3c, !PT ;  /* 0x0000001312137212 */ /* 0x040fe400078e3cff */
[----:B------:R-:W-:Y:S01]  /*0f70*/  LOP3.LUT R18, R18, R27, RZ, 0x3c, !PT ;  /* 0x0000001b12127212 */ /* 0x000fe200078e3cff */
[----:B------:R-:W-:-:S05]  /*0f80*/  IMAD.MOV R27, RZ, RZ, -R26 ;  /* 0x000000ffff1b7224 */ /* 0x000fca00078e0a1a */
[----:B------:R-:W0:Y:S03]  /*0f90*/  I2F.F64.S64 R18, R18 ;  /* 0x0000001200127312 */ /* 0x000e260000301c00 */
[----:B------:R-:W-:Y:S01]  /*0fa0*/  @!P1 IMAD.MOV.U32 R26, RZ, RZ, R27 ;  /* 0x000000ffff1a9224 */ /* 0x000fe200078e001b */
[----:B0-----:R-:W-:-:S10]  /*0fb0*/  DMUL R28, R18, UR4 ;  /* 0x00000004121c7c28 */ /* 0x001fd40008000000 */
[----:B------:R-:W0:Y:S02]  /*0fc0*/  F2F.F32.F64 R28, R28 ;  /* 0x0000001c001c7310 */ /* 0x000e240000301000 */
[----:B0-----:R-:W-:-:S07]  /*0fd0*/  FSEL R27, -R28, R28, !P0 ;  /* 0x0000001c1c1b7208 */ /* 0x001fce0004000100 */
.L_x_7:
[----:B------:R-:W-:Y:S05]  /*0fe0*/  BSYNC.RECONVERGENT B0 ;  /* 0x0000000000007941 */ /* 0x000fea0003800200 */
.L_x_6:
[C---:B------:R-:W-:Y:S01]  /*0ff0*/  LOP3.LUT R18, R26.reuse, 0x1, RZ, 0xc0, !PT ;  /* 0x000000011a127812 */ /* 0x040fe200078ec0ff */
[----:B------:R-:W-:Y:S01]  /*1000*/  FMUL R19, R27, R27 ;  /* 0x0000001b1b137220 */ /* 0x000fe20000400000 */
[----:B------:R-:W-:Y:S01]  /*1010*/  LOP3.LUT P1, RZ, R26, 0x2, RZ, 0xc0, !PT ;  /* 0x000000021aff7812 */ /* 0x000fe2000782c0ff */
[----:B------:R-:W-:Y:S01]  /*1020*/  BSSY.RECONVERGENT B0, `(.L_x_11) ;  /* 0x000007e000007945 */ /* 0x000fe20003800200 */
[----:B------:R-:W-:Y:S01]  /*1030*/  ISETP.NE.U32.AND P0, PT, R18, 0x1, PT ;  /* 0x000000011200780c */ /* 0x000fe20003f05070 */
[----:B------:R-:W-:Y:S01]  /*1040*/  FFMA R24, R19, R24, -0.0013887860113754868507 ;  /* 0xbab607ed13187423 */ /* 0x000fe20000000018 */
[----:B------:R-:W-:Y:S02]  /*1050*/  MOV R18, 0x3d2aaabb ;  /* 0x3d2aaabb00127802 */ /* 0x000fe40000000f00 */
[----:B-----5:R-:W-:Y:S02]  /*1060*/  FSETP.GE.AND P2, PT, |R3|, 105615, PT ;  /* 0x47ce47800300780b */ /* 0x020fe40003f46200 */
[----:B------:R-:W-:-:S02]  /*1070*/  FSEL R24, R24, -0.00019574658654164522886, !P0 ;  /* 0xb94d415318187808 */ /* 0x000fc40004000000 */
[----:B------:R-:W-:-:S05]  /*1080*/  FSEL R18, R18, 0.0083327032625675201416, !P0 ;  /* 0x3c0885e412127808 */ /* 0x000fca0004000000 */
[----:B------:R-:W-:Y:S01]  /*1090*/  FFMA R18, R19, R24, R18 ;  /* 0x0000001813127223 */ /* 0x000fe20000000012 */
[----:B------:R-:W-:-:S05]  /*10a0*/  IMAD.MOV.U32 R24, RZ, RZ, 0x3effffff ;  /* 0x3effffffff187424 */ /* 0x000fca00078e00ff */
[----:B------:R-:W-:-:S05]  /*10b0*/  FSEL R24, -R24, -0.16666662693023681641, !P0 ;  /* 0xbe2aaaa818187808 */ /* 0x000fca0004000100 */
[----:B------:R-:W-:Y:S01]  /*10c0*/  FFMA R26, R19, R18, R24 ;  /* 0x00000012131a7223 */ /* 0x000fe20000000018 */
[----:B------:R-:W-:Y:S01]  /*10d0*/  FMUL R24, R3, 0.63661974668502807617 ;  /* 0x3f22f98303187820 */ /* 0x000fe20000400000 */
[----:B------:R-:W-:-:S05]  /*10e0*/  FSEL R18, R27, 1, P0 ;  /* 0x3f8000001b127808 */ /* 0x000fca0000000000 */
[----:B------:R-:W0:Y:S01]  /*10f0*/  F2I.NTZ R24, R24 ;  /* 0x0000001800187305 */ /* 0x000e220000203100 */
[----:B------:R-:W-:-:S04]  /*1100*/  FFMA R19, R19, R18, RZ ;  /* 0x0000001213137223 */ /* 0x000fc800000000ff */
[----:B------:R-:W-:-:S04]  /*1110*/  FFMA R18, R19, R26, R18 ;  /* 0x0000001a13127223 */ /* 0x000fc80000000012 */
[----:B------:R-:W-:-:S04]  /*1120*/  @P1 FADD R18, RZ, -R18 ;  /* 0x80000012ff121221 */ /* 0x000fc80000000000 */
[CC--:B------:R-:W-:Y:S01]  /*1130*/  FMUL R19, R13.reuse, R18.reuse ;  /* 0x000000120d137220 */ /* 0x0c0fe20000400000 */
[C---:B------:R-:W-:Y:S01]  /*1140*/  FMUL R26, R12.reuse, R18 ;  /* 0x000000120c1a7220 */ /* 0x040fe20000400000 */
[----:B0-----:R-:W-:Y:S02]  /*1150*/  I2FP.F32.S32 R18, R24 ;  /* 0x0000001800127245 */ /* 0x001fe40000201400 */
[-C--:B------:R-:W-:Y:S01]  /*1160*/  FFMA R19, R12, R25.reuse, -R19 ;  /* 0x000000190c137223 */ /* 0x080fe20000000813 */
[----:B------:R-:W-:Y:S02]  /*1170*/  FFMA R26, R13, R25, R26 ;  /* 0x000000190d1a7223 */ /* 0x000fe4000000001a */
[----:B------:R-:W-:Y:S01]  /*1180*/  FFMA R25, R18, -1.5707962512969970703, R3 ;  /* 0xbfc90fda12197823 */ /* 0x000fe20000000003 */
[----:B------:R-:W-:Y:S01]  /*1190*/  FADD R22, R22, R19 ;  /* 0x0000001316167221 */ /* 0x000fe20000000000 */
[----:B------:R-:W-:Y:S01]  /*11a0*/  FADD R23, R23, R26 ;  /* 0x0000001a17177221 */ /* 0x000fe20000000000 */
[----:B------:R-:W-:-:S02]  /*11b0*/  IMAD.MOV.U32 R26, RZ, RZ, R24 ;  /* 0x000000ffff1a7224 */ /* 0x000fc400078e0018 */
[----:B------:R-:W-:-:S04]  /*11c0*/  FFMA R25, R18, -7.5497894158615963534e-08, R25 ;  /* 0xb3a2216812197823 */ /* 0x000fc80000000019 */
[----:B------:R-:W-:Y:S01]  /*11d0*/  FFMA R27, R18, -5.3903029534742383927e-15, R25 ;  /* 0xa7c234c5121b7823 */ /* 0x000fe20000000019 */
[----:B------:R-:W-:-:S03]  /*11e0*/  P2R R18, PR, RZ, 0x4 ;  /* 0x00000004ff127803 */ /* 0x000fc60000000000 */
[----:B------:R-:W-:Y:S01]  /*11f0*/  IMAD.MOV.U32 R25, RZ, RZ, R27 ;  /* 0x000000ffff197224 */ /* 0x000fe200078e001b */
[----:B------:R-:W-:Y:S06]  /*1200*/  @!P2 BRA `(.L_x_12) ;  /* 0x00000004007ca947 */ /* 0x000fec0003800000 */
[----:B------:R-:W-:-:S13]  /*1210*/  FSETP.NEU.AND P0, PT, |R3|, +INF , PT ;  /* 0x7f8000000300780b */ /* 0x000fda0003f0d200 */
[----:B------:R-:W-:Y:S01]  /*1220*/  @!P0 FMUL R25, RZ, R3 ;  /* 0x00000003ff198220 */ /* 0x000fe20000400000 */
[----:B------:R-:W-:Y:S01]  /*1230*/  @!P0 IMAD.MOV.U32 R24, RZ, RZ, RZ ;  /* 0x000000ffff188224 */ /* 0x000fe200078e00ff */
[----:B------:R-:W-:Y:S06]  /*1240*/  @!P0 BRA `(.L_x_12) ;  /* 0x00000004006c8947 */ /* 0x000fec0003800000 */
[----:B------:R-:W-:Y:S01]  /*1250*/  SHF.L.U32 R24, R3, 0x8, RZ ;  /* 0x0000000803187819 */ /* 0x000fe200000006ff */
[----:B------:R-:W-:Y:S01]  /*1260*/  IMAD.MOV.U32 R28, RZ, RZ, RZ ;  /* 0x000000ffff1c7224 */ /* 0x000fe200078e00ff */
[----:B------:R-:W0:Y:S01]  /*1270*/  LDCU.64 UR8, c[0x4][URZ] ;  /* 0x01000000ff0877ac */ /* 0x000e220008000a00 */
[----:B------:R-:W-:Y:S01]  /*1280*/  IMAD.MOV.U32 R25, RZ, RZ, RZ ;  /* 0x000000ffff197224 */ /* 0x000fe200078e00ff */
[----:B------:R-:W-:Y:S01]  /*1290*/  LOP3.LUT R24, R24, 0x80000000, RZ, 0xfc, !PT ;  /* 0x8000000018187812 */ /* 0x000fe200078efcff */
[----:B------:R-:W-:Y:S01]  /*12a0*/  UMOV UR5, URZ ;  /* 0x000000ff00057c82 */ /* 0x000fe20008000000 */
[----:B------:R-:W-:-:S05]  /*12b0*/  UMOV UR4, URZ ;  /* 0x000000ff00047c82 */ /* 0x000fca0008000000 */
.L_x_13:
        /* <DEDUP_REMOVED lines=17> */
[--C-:B------:R-:W-:Y:S02]  /*13d0*/  @P2 IMAD.MOV.U32 R8, RZ, RZ, R29.reuse ;  /* 0x000000ffff082224 */ /* 0x100fe400078e001d */
[----:B------:R-:W-:Y:S01]  /*13e0*/  @P5 MOV R21, R29 ;  /* 0x0000001d00155202 */ /* 0x000fe20000000f00 */
[--C-:B------:R-:W-:Y:S02]  /*13f0*/  @P3 IMAD.MOV.U32 R9, RZ, RZ, R29.reuse ;  /* 0x000000ffff093224 */ /* 0x100fe400078e001d */
[----:B------:R-:W-:Y:S02]  /*1400*/  @P4 IMAD.MOV.U32 R20, RZ, RZ, R29 ;  /* 0x000000ffff144224 */ /* 0x000fe400078e001d */
[----:B------:R-:W-:-:S05]  /*1410*/  VIADD R25, R25, 0x4 ;  /* 0x0000000419197836 */ /* 0x000fca0000000000 */
[----:B------:R-:W-:Y:S01]  /*1420*/  @P0 MOV R6, R29 ;  /* 0x0000001d00060202 */ /* 0x000fe20000000f00 */
        /* <DEDUP_REMOVED lines=14> */
[----:B------:R-:W-:Y:S01]  /*1510*/  @P0 IMAD.MOV.U32 R18, RZ, RZ, R6 ;  /* 0x000000ffff120224 */ /* 0x000fe200078e0006 */
[C---:B------:R-:W-:Y:S01]  /*1520*/  ISETP.EQ.AND P0, PT, R25.reuse, 0x4, PT ;  /* 0x000000041900780c */ /* 0x040fe20003f02270 */
[--C-:B------:R-:W-:Y:S01]  /*1530*/  @P1 IMAD.MOV.U32 R18, RZ, RZ, R7.reuse ;  /* 0x000000ffff121224 */ /* 0x100fe200078e0007 */
[----:B------:R-:W-:Y:S01]  /*1540*/  @P1 MOV R19, R6 ;  /* 0x0000000600131202 */ /* 0x000fe20000000f00 */
[----:B------:R-:W-:Y:S01]  /*1550*/  @P5 IMAD.MOV.U32 R19, RZ, RZ, R7 ;  /* 0x000000ffff135224 */ /* 0x000fe200078e0007 */
[----:B------:R-:W-:Y:S01]  /*1560*/  ISETP.EQ.AND P1, PT, R25, RZ, PT ;  /* 0x000000ff1900720c */ /* 0x000fe20003f22270 */
[----:B------:R-:W-:Y:S01]  /*1570*/  @P5 IMAD.MOV.U32 R18, RZ, RZ, R8 ;  /* 0x000000ffff125224 */ /* 0x000fe200078e0008 */
[----:B------:R-:W-:Y:S01]  /*1580*/  @P4 MOV R19, R8 ;  /* 0x0000000800134202 */ /* 0x000fe20000000f00 */
[--C-:B------:R-:W-:Y:S02]  /*1590*/  @P4 IMAD.MOV.U32 R18, RZ, RZ, R9.reuse ;  /* 0x000000ffff124224 */ /* 0x100fe400078e0009 */
[----:B------:R-:W-:Y:S01]  /*15a0*/  @P3 IMAD.MOV.U32 R19, RZ, RZ, R9 ;  /* 0x000000ffff133224 */ /* 0x000fe200078e0009 */
[----:B------:R-:W-:Y:S01]  /*15b0*/  @P2 MOV R19, R20 ;  /* 0x0000001400132202 */ /* 0x000fe20000000f00 */
[----:B------:R-:W-:-:S02]  /*15c0*/  @P3 IMAD.MOV.U32 R18, RZ, RZ, R20 ;  /* 0x000000ffff123224 */ /* 0x000fc400078e0014 */
[----:B------:R-:W-:-:S04]  /*15d0*/  @P2 IMAD.MOV.U32 R18, RZ, RZ, R21 ;  /* 0x000000ffff122224 */ /* 0x000fc800078e0015 */
        /* <DEDUP_REMOVED lines=15> */
.L_x_15:
[----:B------:R-:W-:Y:S05]  /*16d0*/  BSYNC.RECONVERGENT B1 ;  /* 0x0000000000017941 */ /* 0x000fea0003800200 */
.L_x_14:
[C-C-:B------:R-:W-:Y:S01]  /*16e0*/  SHF.L.W.U32.HI R28, R19.reuse, 0x2, R18.reuse ;  /* 0x00000002131c7819 */ /* 0x140fe20000010e12 */
[----:B------:R-:W-:Y:S01]  /*16f0*/  UMOV UR4, 0x54442d19 ;  /* 0x54442d1900047882 */ /* 0x000fe20000000000 */
[----:B------:R-:W-:Y:S01]  /*1700*/  SHF.R.U32.HI R29, RZ, 0x1e, R18 ;  /* 0x0000001eff1d7819 */ /* 0x000fe20000011612 */
[----:B------:R-:W-:Y:S01]  /*1710*/  UMOV UR5, 0x3bf921fb ;  /* 0x3bf921fb00057882 */ /* 0x000fe20000000000 */
[----:B------:R-:W-:Y:S02]  /*1720*/  SHF.L.U32 R18, R19, 0x2, RZ ;  /* 0x0000000213127819 */ /* 0x000fe400000006ff */
[----:B------:R-:W-:Y:S02]  /*1730*/  SHF.R.S32.HI R25, RZ, 0x1f, R28 ;  /* 0x0000001fff197819 */ /* 0x000fe4000001141c */
[----:B------:R-:W-:Y:S02]  /*1740*/  LOP3.LUT R24, R28, R3, RZ, 0x3c, !PT ;  /* 0x000000031c187212 */ /* 0x000fe400078e3cff */
[----:B------:R-:W-:-:S02]  /*1750*/  LOP3.LUT R19, R25, R28, RZ, 0x3c, !PT ;  /* 0x0000001c19137212 */ /* 0x000fc400078e3cff */
[----:B------:R-:W-:Y:S02]  /*1760*/  LOP3.LUT R18, R25, R18, RZ, 0x3c, !PT ;  /* 0x0000001219127212 */ /* 0x000fe400078e3cff */
[----:B------:R-:W-:Y:S02]  /*1770*/  ISETP.GE.AND P1, PT, R24, RZ, PT ;  /* 0x000000ff1800720c */ /* 0x000fe40003f26270 */
[----:B------:R-:W-:Y:S02]  /*1780*/  LEA.HI R24, R28, R29, RZ, 0x1 ;  /* 0x0000001d1c187211 */ /* 0x000fe400078f08ff */
[----:B------:R-:W0:Y:S01]  /*1790*/  I2F.F64.S64 R18, R18 ;  /* 0x0000001200127312 */ /* 0x000e220000301c00 */
[----:B------:R-:W-:Y:S02]  /*17a0*/  ISETP.GE.AND P0, PT, R3, RZ, PT ;  /* 0x000000ff0300720c */ /* 0x000fe40003f06270 */
[----:B------:R-:W-:-:S11]  /*17b0*/  IMAD.MOV R25, RZ, RZ, -R24 ;  /* 0x000000ffff197224 */ /* 0x000fd600078e0a18 */
[----:B------:R-:W-:Y:S01]  /*17c0*/  @!P0 IMAD.MOV.U32 R24, RZ, RZ, R25 ;  /* 0x000000ffff188224 */ /* 0x000fe200078e0019 */
[----:B0-----:R-:W-:-:S10]  /*17d0*/  DMUL R28, R18, UR4 ;  /* 0x00000004121c7c28 */ /* 0x001fd40008000000 */
[----:B------:R-:W0:Y:S02]  /*17e0*/  F2F.F32.F64 R28, R28 ;  /* 0x0000001c001c7310 */ /* 0x000e240000301000 */
[----:B0-----:R-:W-:-:S07]  /*17f0*/  FSEL R25, -R28, R28, !P1 ;  /* 0x0000001c1c197208 */ /* 0x001fce0004800100 */
.L_x_12:
[----:B------:R-:W-:Y:S05]  /*1800*/  BSYNC.RECONVERGENT B0 ;  /* 0x0000000000007941 */ /* 0x000fea0003800200 */
.L_x_11:
[C---:B------:R-:W-:Y:S01]  /*1810*/  VIADD R18, R24.reuse, 0x1 ;  /* 0x0000000118127836 */ /* 0x040fe20000000000 */
[----:B------:R-:W-:Y:S01]  /*1820*/  LOP3.LUT R19, R24, 0x1, RZ, 0xc0, !PT ;  /* 0x0000000118137812 */ /* 0x000fe200078ec0ff */
[----:B------:R-:W-:Y:S01]  /*1830*/  IMAD.MOV.U32 R29, RZ, RZ, 0x3c0885e4 ;  /* 0x3c0885e4ff1d7424 */ /* 0x000fe200078e00ff */
[----:B------:R-:W-:Y:S01]  /*1840*/  MOV R24, 0x37cbac00 ;  /* 0x37cbac0000187802 */ /* 0x000fe20000000f00 */
[----:B------:R-:W-:Y:S01]  /*1850*/  BSSY.RECONVERGENT B0, `(.L_x_16) ;  /* 0x000006f000007945 */ /* 0x000fe20003800200 */
[----:B------:R-:W-:Y:S01]  /*1860*/  LOP3.LUT P1, RZ, R18, 0x2, RZ, 0xc0, !PT ;  /* 0x0000000212ff7812 */ /* 0x000fe2000782c0ff */
[----:B------:R-:W-:Y:S01]  /*1870*/  FMUL R18, R25, R25 ;  /* 0x0000001919127220 */ /* 0x000fe20000400000 */
[----:B------:R-:W-:Y:S02]  /*1880*/  ISETP.NE.U32.AND P0, PT, R19, 0x1, PT ;  /* 0x000000011300780c */ /* 0x000fe40003f05070 */
[----:B------:R-:W-:Y:S01]  /*1890*/  FSETP.GE.AND P2, PT, |R3|, 105615, PT ;  /* 0x47ce47800300780b */ /* 0x000fe20003f46200 */
[----:B------:R-:W-:Y:S01]  /*18a0*/  FFMA R19, R18, R24, -0.0013887860113754868507 ;  /* 0xbab607ed12137423 */ /* 0x000fe20000000018 */
[----:B------:R-:W-:-:S02]  /*18b0*/  FSEL R29, R29, 0.041666727513074874878, !P0 ;  /* 0x3d2aaabb1d1d7808 */ /* 0x000fc40004000000 */
[----:B------:R-:W-:Y:S02]  /*18c0*/  FSEL R25, R25, 1, !P0 ;  /* 0x3f80000019197808 */ /* 0x000fe40004000000 */
[----:B------:R-:W-:-:S05]  /*18d0*/  FSEL R19, R19, -0.00019574658654164522886, P0 ;  /* 0xb94d415313137808 */ /* 0x000fca0000000000 */
[----:B------:R-:W-:Y:S01]  /*18e0*/  FFMA R19, R18, R19, R29 ;  /* 0x0000001312137223 */ /* 0x000fe2000000001d */
[----:B------:R-:W-:-:S05]  /*18f0*/  IMAD.MOV.U32 R29, RZ, RZ, 0x3e2aaaa8 ;  /* 0x3e2aaaa8ff1d7424 */ /* 0x000fca00078e00ff */
[----:B------:R-:W-:-:S05]  /*1900*/  FSEL R29, -R29, -0.4999999701976776123, !P0 ;  /* 0xbeffffff1d1d7808 */ /* 0x000fca0004000100 */
[C---:B------:R-:W-:Y:S01]  /*1910*/  FFMA R19, R18.reuse, R19, R29 ;  /* 0x0000001312137223 */ /* 0x040fe2000000001d */
        /* <DEDUP_REMOVED lines=15> */
.L_x_18:
[----:B0-----:R-:W-:Y:S01]  /*1a10*/  MOV R19, UR9 ;  /* 0x0000000900137c02 */ /* 0x001fe20008000f00 */
        /* <DEDUP_REMOVED lines=26> */
[----:B------:R-:W-:Y:S02]  /*1bc0*/  LOP3.LUT P6, RZ, R26, 0x1f, RZ, 0xc0, !PT ;  /* 0x0000001f1aff7812 */ /* 0x000fe400078cc0ff */
[----:B------:R-:W-:-:S04]  /*1bd0*/  IADD3 R18, PT, PT, R18, -0x80, RZ ;  /* 0xffffff8012127810 */ /* 0x000fc80007ffe0ff */
[----:B------:R-:W-:-:S05]  /*1be0*/  SHF.R.U32.HI R18, RZ, 0x5, R18 ;  /* 0x00000005ff127819 */ /* 0x000fca0000011612 */
[----:B------:R-:W-:-:S05]  /*1bf0*/  IMAD.U32 R19, R18, -0x4, RZ ;  /* 0xfffffffc12137824 */ /* 0x000fca00078e00ff */
        /* <DEDUP_REMOVED lines=8> */
[----:B------:R-:W-:Y:S01]  /*1c80*/  @P4 IMAD.MOV.U32 R27, RZ, RZ, R6 ;  /* 0x000000ffff1b4224 */ /* 0x000fe200078e0006 */
[----:B------:R-:W-:Y:S01]  /*1c90*/  @P4 MOV R18, R7 ;  /* 0x0000000700124202 */ /* 0x000fe20000000f00 */
[----:B------:R-:W-:Y:S01]  /*1ca0*/  @P2 IMAD.MOV.U32 R27, RZ, RZ, R7 ;  /* 0x000000ffff1b2224 */ /* 0x000fe200078e0007 */
[----:B------:R-:W-:Y:S01]  /*1cb0*/  ISETP.EQ.AND P4, PT, R19, 0x4, PT ;  /* 0x000000041300780c */ /* 0x000fe20003f82270 */
[--C-:B------:R-:W-:Y:S01]  /*1cc0*/  @P2 IMAD.MOV.U32 R18, RZ, RZ, R8.reuse ;  /* 0x000000ffff122224 */ /* 0x100fe200078e0008 */
[----:B------:R-:W-:Y:S01]  /*1cd0*/  @P1 MOV R18, R9 ;  /* 0x0000000900121202 */ /* 0x000fe20000000f00 */
[----:B------:R-:W-:Y:S02]  /*1ce0*/  @P1 IMAD.MOV.U32 R27, RZ, RZ, R8 ;  /* 0x000000ffff1b1224 */ /* 0x000fe400078e0008 */
[----:B------:R-:W-:-:S02]  /*1cf0*/  @P0 IMAD.MOV.U32 R27, RZ, RZ, R9 ;  /* 0x000000ffff1b0224 */ /* 0x000fc400078e0009 */
[--C-:B------:R-:W-:Y:S02]  /*1d00*/  @P0 IMAD.MOV.U32 R18, RZ, RZ, R20.reuse ;  /* 0x000000ffff120224 */ /* 0x100fe400078e0014 */
[----:B------:R-:W-:Y:S01]  /*1d10*/  @P3 IMAD.MOV.U32 R27, RZ, RZ, R20 ;  /* 0x000000ffff1b3224 */ /* 0x000fe200078e0014 */
[----:B------:R-:W-:Y:S01]  /*1d20*/  @P3 MOV R18, R21 ;  /* 0x0000001500123202 */ /* 0x000fe20000000f00 */
[----:B------:R-:W-:Y:S02]  /*1d30*/  @P5 IMAD.MOV.U32 R27, RZ, RZ, R21 ;  /* 0x000000ffff1b5224 */ /* 0x000fe400078e0015 */
[--C-:B------:R-:W-:Y:S02]  /*1d40*/  @P5 IMAD.MOV.U32 R18, RZ, RZ, R28.reuse ;  /* 0x000000ffff125224 */ /* 0x100fe400078e001c */
[----:B------:R-:W-:Y:S01]  /*1d50*/  @P4 IMAD.MOV.U32 R27, RZ, RZ, R28 ;  /* 0x000000ffff1b4224 */ /* 0x000fe200078e001c */
[----:B------:R-:W-:Y:S06]  /*1d60*/  @!P6 BRA `(.L_x_20) ;  /* 0x000000000028e947 */ /* 0x000fec0003800000 */
[----:B------:R-:W-:Y:S01]  /*1d70*/  @P1 MOV R6, R7 ;  /* 0x0000000700061202 */ /* 0x000fe20000000f00 */
[----:B------:R-:W-:Y:S01]  /*1d80*/  @P0 IMAD.MOV.U32 R6, RZ, RZ, R8 ;  /* 0x000000ffff060224 */ /* 0x000fe200078e0008 */
[----:B------:R-:W-:Y:S01]  /*1d90*/  ISETP.EQ.AND P0, PT, R19, 0x8, PT ;  /* 0x000000081300780c */ /* 0x000fe20003f02270 */
[----:B------:R-:W-:Y:S01]  /*1da0*/  @P3 IMAD.MOV.U32 R6, RZ, RZ, R9 ;  /* 0x000000ffff063224 */ /* 0x000fe200078e0009 */
[----:B------:R-:W-:Y:S01]  /*1db0*/  LOP3.LUT R26, R26, 0x1f, RZ, 0xc0, !PT ;  /* 0x0000001f1a1a7812 */ /* 0x000fe200078ec0ff */
[----:B------:R-:W-:Y:S01]  /*1dc0*/  @P5 IMAD.MOV.U32 R6, RZ, RZ, R20 ;  /* 0x000000ffff065224 */ /* 0x000fe200078e0014 */
[----:B------:R-:W-:Y:S02]  /*1dd0*/  @P4 MOV R6, R21 ;  /* 0x0000001500064202 */ /* 0x000fe40000000f00 */
[----:B------:R-:W-:-:S07]  /*1de0*/  SHF.L.W.U32.HI R18, R27, R26, R18 ;  /* 0x0000001a1b127219 */ /* 0x000fce0000010e12 */
[----:B------:R-:W-:-:S05]  /*1df0*/  @P0 IMAD.MOV.U32 R6, RZ, RZ, R28 ;  /* 0x000000ffff060224 */ /* 0x000fca00078e001c */
[----:B------:R-:W-:-:S07]  /*1e00*/  SHF.L.W.U32.HI R27, R6, R26, R27 ;  /* 0x0000001a061b7219 */ /* 0x000fce0000010e1b */
.L_x_20:
[----:B------:R-:W-:Y:S05]  /*1e10*/  BSYNC.RECONVERGENT B1 ;  /* 0x0000000000017941 */ /* 0x000fea0003800200 */
.L_x_19:
[C---:B------:R-:W-:Y:S01]  /*1e20*/  SHF.L.W.U32.HI R26, R27.reuse, 0x2, R18 ;  /* 0x000000021b1a7819 */ /* 0x040fe20000010e12 */
[----:B------:R-:W-:Y:S01]  /*1e30*/  IMAD.SHL.U32 R6, R27, 0x4, RZ ;  /* 0x000000041b067824 */ /* 0x000fe200078e00ff */
[----:B------:R-:W-:Y:S01]  /*1e40*/  UMOV UR4, 0x54442d19 ;  /* 0x54442d1900047882 */ /* 0x000fe20000000000 */
[----:B------:R-:W-:Y:S01]  /*1e50*/  UMOV UR5, 0x3bf921fb ;  /* 0x3bf921fb00057882 */ /* 0x000fe20000000000 */
[----:B------:R-:W-:Y:S02]  /*1e60*/  SHF.R.S32.HI R7, RZ, 0x1f, R26 ;  /* 0x0000001fff077819 */ /* 0x000fe4000001141a */
[----:B------:R-:W-:Y:S02]  /*1e70*/  SHF.R.U32.HI R19, RZ, 0x1e, R18 ;  /* 0x0000001eff137819 */ /* 0x000fe40000011612 */
[C---:B------:R-:W-:Y:S02]  /*1e80*/  LOP3.LUT R6, R7.reuse, R6, RZ, 0x3c, !PT ;  /* 0x0000000607067212 */ /* 0x040fe400078e3cff */
[----:B------:R-:W-:-:S02]  /*1e90*/  LOP3.LUT R7, R7, R26, RZ, 0x3c, !PT ;  /* 0x0000001a07077212 */ /* 0x000fc400078e3cff */
[----:B------:R-:W-:Y:S02]  /*1ea0*/  ISETP.GE.AND P1, PT, R3, RZ, PT ;  /* 0x000000ff0300720c */ /* 0x000fe40003f26270 */
[C---:B------:R-:W-:Y:S02]  /*1eb0*/  LOP3.LUT R18, R26.reuse, R3, RZ, 0x3c, !PT ;  /* 0x000000031a127212 */ /* 0x040fe400078e3cff */
[----:B------:R-:W0:Y:S01]  /*1ec0*/  I2F.F64.S64 R6, R6 ;  /* 0x0000000600067312 */ /* 0x000e220000301c00 */
[----:B------:R-:W-:Y:S02]  /*1ed0*/  LEA.HI R26, R26, R19, RZ, 0x1 ;  /* 0x000000131a1a7211 */ /* 0x000fe400078f08ff */
[----:B------:R-:W-:-:S03]  /*1ee0*/  ISETP.GE.AND P0, PT, R18, RZ, PT ;  /* 0x000000ff1200720c */ /* 0x000fc60003f06270 */
[----:B------:R-:W-:-:S05]  /*1ef0*/  IMAD.MOV R18, RZ, RZ, -R26 ;  /* 0x000000ffff127224 */ /* 0x000fca00078e0a1a */
[----:B------:R-:W-:Y:S01]  /*1f00*/  @!P1 MOV R26, R18 ;  /* 0x00000012001a9202 */ /* 0x000fe20000000f00 */
[----:B0-----:R-:W-:-:S10]  /*1f10*/  DMUL R8, R6, UR4 ;  /* 0x0000000406087c28 */ /* 0x001fd40008000000 */
[----:B------:R-:W0:Y:S02]  /*1f20*/  F2F.F32.F64 R8, R8 ;  /* 0x0000000800087310 */ /* 0x000e240000301000 */
[----:B0-----:R-:W-:-:S07]  /*1f30*/  FSEL R27, -R8, R8, !P0 ;  /* 0x00000008081b7208 */ /* 0x001fce0004000100 */
.L_x_17:
[----:B------:R-:W-:Y:S05]  /*1f40*/  BSYNC.RECONVERGENT B0 ;  /* 0x0000000000007941 */ /* 0x000fea0003800200 */
.L_x_16:
[----:B------:R-:W-:Y:S01]  /*1f50*/  FMUL R6, R27, R27 ;  /* 0x0000001b1b067220 */ /* 0x000fe20000400000 */
[C---:B------:R-:W-:Y:S01]  /*1f60*/  LOP3.LUT R7, R26.reuse, 0x1, RZ, 0xc0, !PT ;  /* 0x000000011a077812 */ /* 0x040fe200078ec0ff */
[----:B------:R-:W-:Y:S01]  /*1f70*/  IMAD.MOV.U32 R9, RZ, RZ, 0x3d2aaabb ;  /* 0x3d2aaabbff097424 */ /* 0x000fe200078e00ff */
[----:B------:R-:W-:Y:S01]  /*1f80*/  LOP3.LUT P1, RZ, R26, 0x2, RZ, 0xc0, !PT ;  /* 0x000000021aff7812 */ /* 0x000fe2000782c0ff */
[----:B------:R-:W-:Y:S01]  /*1f90*/  FFMA R24, R6, R24, -0.0013887860113754868507 ;  /* 0xbab607ed06187423 */ /* 0x000fe20000000018 */
[----:B------:R-:W-:Y:S01]  /*1fa0*/  ISETP.NE.U32.AND P0, PT, R7, 0x1, PT ;  /* 0x000000010700780c */ /* 0x000fe20003f05070 */
[----:B------:R-:W-:-:S03]  /*1fb0*/  IMAD.MOV.U32 R18, RZ, RZ, 0x3effffff ;  /* 0x3effffffff127424 */ /* 0x000fc600078e00ff */
[----:B------:R-:W-:Y:S02]  /*1fc0*/  FSEL R7, R24, -0.00019574658654164522886, !P0 ;  /* 0xb94d415318077808 */ /* 0x000fe40004000000 */
[----:B------:R-:W-:Y:S02]  /*1fd0*/  FSEL R9, R9, 0.0083327032625675201416, !P0 ;  /* 0x3c0885e409097808 */ /* 0x000fe40004000000 */
[----:B------:R-:W-:Y:S02]  /*1fe0*/  FSEL R27, R27, 1, P0 ;  /* 0x3f8000001b1b7808 */ /* 0x000fe40000000000 */
[----:B------:R-:W-:Y:S01]  /*1ff0*/  FSEL R18, -R18, -0.16666662693023681641, !P0 ;  /* 0xbe2aaaa812127808 */ /* 0x000fe20004000100 */
[C---:B------:R-:W-:Y:S02]  /*2000*/  FFMA R7, R6.reuse, R7, R9 ;  /* 0x0000000706077223 */ /* 0x040fe40000000009 */
[C---:B------:R-:W-:Y:S02]  /*2010*/  FFMA R8, R6.reuse, R27, RZ ;  /* 0x0000001b06087223 */ /* 0x040fe400000000ff */
[----:B------:R-:W-:-:S04]  /*2020*/  FFMA R7, R6, R7, R18 ;  /* 0x0000000706077223 */ /* 0x000fc80000000012 */
[----:B------:R-:W-:Y:S02]  /*2030*/  FFMA R8, R8, R7, R27 ;  /* 0x0000000708087223 */ /* 0x000fe4000000001b */
[----:B------:R-:W0:Y:S02]  /*2040*/  LDC.64 R6, c[0x0][0x3b0] ;  /* 0x0000ec00ff067b82 */ /* 0x000e240000000a00 */
[----:B------:R-:W-:-:S04]  /*2050*/  @P1 FADD R8, RZ, -R8 ;  /* 0x80000008ff081221 */ /* 0x000fc80000000000 */
[-C--:B------:R-:W-:Y:S01]  /*2060*/  FMUL R18, R10, R8.reuse ;  /* 0x000000080a127220 */ /* 0x080fe20000400000 */
[----:B------:R-:W-:-:S03]  /*2070*/  FMUL R9, R11, R8 ;  /* 0x000000080b097220 */ /* 0x000fc60000400000 */
[-C--:B------:R-:W-:Y:S01]  /*2080*/  FFMA R18, R11, R25.reuse, R18 ;  /* 0x000000190b127223 */ /* 0x080fe20000000012 */
[----:B------:R-:W-:-:S03]  /*2090*/  FFMA R9, R10, R25, -R9 ;  /* 0x000000190a097223 */ /* 0x000fc60000000809 */
[----:B------:R-:W-:Y:S01]  /*20a0*/  FADD R18, R5, R18 ;  /* 0x0000001205127221 */ /* 0x000fe20000000000 */
[----:B------:R-:W-:Y:S01]  /*20b0*/  FADD R9, R4, R9 ;  /* 0x0000000904097221 */ /* 0x000fe20000000000 */
[-C--:B------:R-:W-:Y:S01]  /*20c0*/  FFMA R4, -R13, R2.reuse, R12 ;  /* 0x000000020d047223 */ /* 0x080fe2000000010c */
[----:B------:R-:W-:Y:S01]  /*20d0*/  FFMA R13, -R12, R2, -R13 ;  /* 0x000000020c0d7223 */ /* 0x000fe2000000090d */
[----:B------:R-:W-:Y:S01]  /*20e0*/  FADD R23, R23, -R18 ;  /* 0x8000001217177221 */ /* 0x000fe20000000000 */
[----:B------:R-:W-:-:S03]  /*20f0*/  FADD R22, R22, -R9 ;  /* 0x8000000916167221 */ /* 0x000fc60000000000 */
[----:B------:R-:W-:Y:S01]  /*2100*/  FMUL R9, R23, R4 ;  /* 0x0000000417097220 */ /* 0x000fe20000400000 */
[----:B0-----:R-:W-:-:S04]  /*2110*/  IMAD.WIDE R4, R0, 0xc, R6 ;  /* 0x0000000c00047825 */ /* 0x001fc800078e0206 */
[----:B------:R-:W-:-:S05]  /*2120*/  FFMA R19, R22, R13, R9 ;  /* 0x0000000d16137223 */ /* 0x000fca0000000009 */
[----:B------:R0:W-:Y:S04]  /*2130*/  REDG.E.ADD.F32.FTZ.RN.STRONG.GPU desc[UR6][R4.64], R19 ;  /* 0x00000013040079a6 */ /* 0x0001e8000c12f306 */
[----:B------:R-:W2:Y:S02]  /*2140*/  LDG.E R9, desc[UR6][R16.64] ;  /* 0x0000000610097981 */ /* 0x000ea4000c1e1900 */
[----:B--2---:R-:W-:-:S05]  /*2150*/  IMAD.WIDE R8, R9, 0xc, R6 ;  /* 0x0000000c09087825 */ /* 0x004fca00078e0206 */
[----:B------:R1:W-:Y:S04]  /*2160*/  REDG.E.ADD.F32.FTZ.RN.STRONG.GPU desc[UR6][R8.64+0x4], R22 ;  /* 0x00000416080079a6 */ /* 0x0003e8000c12f306 */
[----:B------:R-:W2:Y:S01]  /*2170*/  LDG.E R13, desc[UR6][R16.64] ;  /* 0x00000006100d7981 */ /* 0x000ea2000c1e1900 */
[----:B------:R-:W-:Y:S01]  /*2180*/  FFMA R0, R11, R3, -R10 ;  /* 0x000000030b007223 */ /* 0x000fe2000000080a */
[----:B--2---:R-:W-:-:S05]  /*2190*/  IMAD.WIDE R12, R13, 0xc, R6 ;  /* 0x0000000c0d0c7825 */ /* 0x004fca00078e0206 */
[----:B------:R2:W-:Y:S04]  /*21a0*/  REDG.E.ADD.F32.FTZ.RN.STRONG.GPU desc[UR6][R12.64+0x8], R23 ;  /* 0x000008170c0079a6 */ /* 0x0005e8000c12f306 */
[----:B------:R-:W3:Y:S01]  /*21b0*/  LDG.E R21, desc[UR6][R14.64] ;  /* 0x000000060e157981 */ /* 0x000ee2000c1e1900 */
[----:B------:R-:W-:Y:S01]  /*21c0*/  FFMA R3, R10, R3, R11 ;  /* 0x000000030a037223 */ /* 0x000fe2000000000b */
[----:B------:R-:W-:-:S04]  /*21d0*/  FMUL R11, R23, R0 ;  /* 0x00000000170b7220 */ /* 0x000fc80000400000 */
[----:B------:R-:W-:Y:S01]  /*21e0*/  FFMA R11, R22, R3, R11 ;  /* 0x00000003160b7223 */ /* 0x000fe2000000000b */
[----:B---3--:R-:W-:-:S05]  /*21f0*/  IMAD.WIDE R2, R21, 0xc, R6 ;  /* 0x0000000c15027825 */ /* 0x008fca00078e0206 */
[----:B------:R-:W-:Y:S04]  /*2200*/  REDG.E.ADD.F32.FTZ.RN.STRONG.GPU desc[UR6][R2.64], R11 ;  /* 0x0000000b020079a6 */ /* 0x000fe8000c12f306 */
[----:B0-----:R-:W3:Y:S01]  /*2210*/  LDG.E R5, desc[UR6][R14.64] ;  /* 0x000000060e057981 */ /* 0x001ee2000c1e1900 */
[----:B------:R-:W-:Y:S01]  /*2220*/  FADD R17, -R22, -RZ ;  /* 0x800000ff16117221 */ /* 0x000fe20000000100 */
[----:B---3--:R-:W-:-:S05]  /*2230*/  IMAD.WIDE R4, R5, 0xc, R6 ;  /* 0x0000000c05047825 */ /* 0x008fca00078e0206 */
[----:B------:R-:W-:Y:S04]  /*2240*/  REDG.E.ADD.F32.FTZ.RN.STRONG.GPU desc[UR6][R4.64+0x4], R17 ;  /* 0x00000411040079a6 */ /* 0x000fe8000c12f306 */
[----:B-1----:R-:W3:Y:S01]  /*2250*/  LDG.E R9, desc[UR6][R14.64] ;  /* 0x000000060e097981 */ /* 0x002ee2000c1e1900 */
[----:B--2---:R-:W-:Y:S01]  /*2260*/  FADD R23, -R23, -RZ ;  /* 0x800000ff17177221 */ /* 0x004fe20000000100 */
[----:B---3--:R-:W-:-:S05]  /*2270*/  IMAD.WIDE R6, R9, 0xc, R6 ;  /* 0x0000000c09067825 */ /* 0x008fca00078e0206 */
[----:B------:R-:W-:Y:S01]  /*2280*/  REDG.E.ADD.F32.FTZ.RN.STRONG.GPU desc[UR6][R6.64+0x8], R23 ;  /* 0x00000817060079a6 */ /* 0x000fe2000c12f306 */
[----:B------:R-:W-:Y:S05]  /*2290*/  EXIT ;  /* 0x000000000000794d */ /* 0x000fea0003800000 */
.L_x_21:
        /* <DEDUP_REMOVED lines=14> */
.L_x_121:


//--------------------- .text._Z20grad_f_contrib_huberPK6float2S1_iPK6float3PKiS6_fPKfPS2_ --------------------------
	.section	.text._Z20grad_f_contrib_huberPK6float2S1_iPK6float3PKiS6_fPKfPS2_,"ax",@progbits
	.align	128
        .global         _Z20grad_f_contrib_huberPK6float2S1_iPK6float3PKiS6_fPKfPS2_
        .type           _Z20grad_f_contrib_huberPK6float2S1_iPK6float3PKiS6_fPKfPS2_,@function
        .size           _Z20grad_f_contrib_huberPK6float2S1_iPK6float3PKiS6_fPKfPS2_,(.L_x_117 - _Z20grad_f_contrib_huberPK6float2S1_iPK6float3PKiS6_fPKfPS2_)
        .other          _Z20grad_f_contrib_huberPK6float2S1_iPK6float3PKiS6_fPKfPS2_,@"STO_CUDA_ENTRY STV_DEFAULT"
_Z20grad_f_contrib_huberPK6float2S1_iPK6float3PKiS6_fPKfPS2_:
.text._Z20grad_f_contrib_huberPK6float2S1_iPK6float3PKiS6_fPKfPS2_:
        /* <DEDUP_REMOVED lines=14> */
[----:B-1----:R-:W3:Y:S01]  /*00e0*/  LDG.E R2, desc[UR6][R14.64] ;  /* 0x000000060e027981 */ /* 0x002ee2000c1e1900 */
[----:B--2---:R-:W-:-:S06]  /*00f0*/  IMAD.WIDE R16, R0, 0x4, R16 ;  /* 0x0000000400107825 */ /* 0x004fcc00078e0210 */
[----:B------:R-:W1:Y:S01]  /*0100*/  LDC.64 R20, c[0x0][0x388] ;  /* 0x0000e200ff147b82 */ /* 0x000e620000000a00 */
[----:B------:R-:W2:Y:S01]  /*0110*/  LDG.E R5, desc[UR6][R16.64] ;  /* 0x0000000610057981 */ /* 0x000ea2000c1e1900 */
[----:B0-----:R-:W-:-:S06]  /*0120*/  IMAD.WIDE R18, R0, 0x8, R18 ;  /* 0x0000000800127825 */ /* 0x001fcc00078e0212 */
[----:B------:R-:W5:Y:S01]  /*0130*/  LDG.E.64 R18, desc[UR6][R18.64] ;  /* 0x0000000612127981 */ /* 0x000f62000c1e1b00 */
[----:B-1----:R-:W-:-:S06]  /*0140*/  IMAD.WIDE R20, R0, 0x8, R20 ;  /* 0x0000000800147825 */ /* 0x002fcc00078e0214 */
[----:B------:R-:W5:Y:S01]  /*0150*/  LDG.E.64 R20, desc[UR6][R20.64] ;  /* 0x0000000614147981 */ /* 0x000f62000c1e1b00 */
[----:B---3--:R-:W-:-:S05]  /*0160*/  IMAD.WIDE R10, R2, 0xc, R12 ;  /* 0x0000000c020a7825 */ /* 0x008fca00078e020c */
[----:B------:R-:W3:Y:S01]  /*0170*/  LDG.E R3, desc[UR6][R10.64] ;  /* 0x000000060a037981 */ /* 0x000ee2000c1e1900 */
[----:B--2---:R-:W-:-:S03]  /*0180*/  IMAD.WIDE R12, R5, 0xc, R12 ;  /* 0x0000000c050c7825 */ /* 0x004fc600078e020c */
[----:B------:R0:W5:Y:S04]  /*0190*/  LDG.E R4, desc[UR6][R10.64+0x4] ;  /* 0x000004060a047981 */ /* 0x000168000c1e1900 */
[----:B------:R0:W5:Y:S04]  /*01a0*/  LDG.E R5, desc[UR6][R10.64+0x8] ;  /* 0x000008060a057981 */ /* 0x000168000c1e1900 */
[----:B------:R0:W5:Y:S04]  /*01b0*/  LDG.E R6, desc[UR6][R12.64] ;  /* 0x000000060c067981 */ /* 0x000168000c1e1900 */
[----:B------:R0:W5:Y:S04]  /*01c0*/  LDG.E R7, desc[UR6][R12.64+0x4] ;  /* 0x000004060c077981 */ /* 0x000168000c1e1900 */
[----:B------:R0:W5:Y:S01]  /*01d0*/  LDG.E R8, desc[UR6][R12.64+0x8] ;  /* 0x000008060c087981 */ /* 0x000162000c1e1900 */
[----:B------:R-:W-:Y:S01]  /*01e0*/  BSSY.RECONVERGENT B0, `(.L_x_22) ;  /* 0x000006c000007945 */ /* 0x000fe20003800200 */
[----:B---3--:R-:W-:-:S06]  /*01f0*/  FMUL R32, R3, 0.63661974668502807617 ;  /* 0x3f22f98303207820 */ /* 0x008fcc0000400000 */
[----:B------:R-:W1:Y:S01]  /*0200*/  F2I.NTZ R32, R32 ;  /* 0x0000002000207305 */ /* 0x000e620000203100 */
[----:B------:R-:W-:Y:S02]  /*0210*/  FSETP.GE.AND P0, PT, |R3|, 105615, PT ;  /* 0x47ce47800300780b */ /* 0x000fe40003f06200 */
[----:B-1----:R-:W-:-:S05]  /*0220*/  I2FP.F32.S32 R28, R32 ;  /* 0x00000020001c7245 */ /* 0x002fca0000201400 */
[----:B------:R-:W-:-:S04]  /*0230*/  FFMA R9, R28, -1.5707962512969970703, R3 ;  /* 0xbfc90fda1c097823 */ /* 0x000fc80000000003 */
[----:B------:R-:W-:-:S04]  /*0240*/  FFMA R9, R28, -7.5497894158615963534e-08, R9 ;  /* 0xb3a221681c097823 */ /* 0x000fc80000000009 */
[----:B------:R-:W-:Y:S01]  /*0250*/  FFMA R28, R28, -5.3903029534742383927e-15, R9 ;  /* 0xa7c234c51c1c7823 */ /* 0x000fe20000000009 */
[----:B------:R-:W-:Y:S01]  /*0260*/  IMAD.MOV.U32 R27, RZ, RZ, R32 ;  /* 0x000000ffff1b7224 */ /* 0x000fe200078e0020 */
[----:B------:R-:W-:Y:S02]  /*0270*/  P2R R9, PR, RZ, 0x1 ;  /* 0x00000001ff097803 */ /* 0x000fe40000000000 */
[----:B------:R-:W-:Y:S01]  /*0280*/  IMAD.MOV.U32 R22, RZ, RZ, R28 ;  /* 0x000000ffff167224 */ /* 0x000fe200078e001c */
[----:B0-----:R-:W-:Y:S06]  /*0290*/  @!P0 BRA `(.L_x_23) ;  /* 0x0000000400808947 */ /* 0x001fec0003800000 */
        /* <DEDUP_REMOVED lines=11> */
.L_x_24:
[----:B0-----:R-:W-:Y:S02]  /*0350*/  IMAD.U32 R23, RZ, RZ, UR9 ;  /* 0x00000009ff177e24 */ /* 0x001fe4000f8e00ff */
[----:B------:R-:W-:-:S05]  /*0360*/  IMAD.U32 R22, RZ, RZ, UR8 ;  /* 0x00000008ff167e24 */ /* 0x000fca000f8e00ff */
[----:B------:R-:W2:Y:S01]  /*0370*/  LDG.E.CONSTANT R23, desc[UR6][R22.64] ;  /* 0x0000000616177981 */ /* 0x000ea2000c1e9900 */
[----:B------:R-:W-:Y:S01]  /*0380*/  UIADD3 UR4, UPT, UPT, UR4, 0x1, URZ ;  /* 0x0000000104047890 */ /* 0x000fe2000fffe0ff */
[C---:B------:R-:W-:Y:S01]  /*0390*/  ISETP.EQ.AND P0, PT, R31.reuse, RZ, PT ;  /* 0x000000ff1f00720c */ /* 0x040fe20003f02270 */
        /* <DEDUP_REMOVED lines=11> */
[C---:B------:R-:W-:Y:S01]  /*0450*/  ISETP.EQ.AND P2, PT, R31.reuse, 0x8, PT ;  /* 0x000000081f00780c */ /* 0x040fe20003f42270 */
        /* <DEDUP_REMOVED lines=19> */
[----:B------:R-:W-:-:S03]  /*0590*/  ISETP.EQ.AND P5, PT, R31, 0x4, PT ;  /* 0x000000041f00780c */ /* 0x000fc60003fa2270 */
[----:B------:R-:W-:Y:S02]  /*05a0*/  @P3 MOV R30, R9 ;  /* 0x00000009001e3202 */ /* 0x000fe40000000f00 */
[----:B------:R-:W-:Y:S01]  /*05b0*/  @P4 IMAD.MOV.U32 R23, RZ, RZ, R9 ;  /* 0x000000ffff174224 */ /* 0x000fe200078e0009 */
[C---:B------:R-:W-:Y:S01]  /*05c0*/  ISETP.EQ.AND P3, PT, R31.reuse, -0x4, PT ;  /* 0xfffffffc1f00780c */ /* 0x040fe20003f62270 */
[--C-:B------:R-:W-:Y:S01]  /*05d0*/  @P4 IMAD.MOV.U32 R30, RZ, RZ, R10.reuse ;  /* 0x000000ffff1e4224 */ /* 0x100fe200078e000a */
[----:B------:R-:W-:Y:S01]  /*05e0*/  ISETP.EQ.AND P4, PT, R31, RZ, PT ;  /* 0x000000ff1f00720c */ /* 0x000fe20003f82270 */
[----:B------:R-:W-:Y:S02]  /*05f0*/  @P0 IMAD.MOV.U32 R23, RZ, RZ, R10 ;  /* 0x000000ffff170224 */ /* 0x000fe400078e000a */
[----:B------:R-:W-:Y:S02]  /*0600*/  @P1 IMAD.MOV.U32 R23, RZ, RZ, R11 ;  /* 0x000000ffff171224 */ /* 0x000fe400078e000b */
[----:B------:R-:W-:-:S02]  /*0610*/  @P2 IMAD.MOV.U32 R23, RZ, RZ, R12 ;  /* 0x000000ffff172224 */ /* 0x000fc400078e000c */
[----:B------:R-:W-:Y:S01]  /*0620*/  @P0 IMAD.MOV.U32 R30, RZ, RZ, R11 ;  /* 0x000000ffff1e0224 */ /* 0x000fe200078e000b */
[----:B------:R-:W-:Y:S01]  /*0630*/  @P1 MOV R30, R12 ;  /* 0x0000000c001e1202 */ /* 0x000fe20000000f00 */
[--C-:B------:R-:W-:Y:S02]  /*0640*/  @P2 IMAD.MOV.U32 R30, RZ, RZ, R13.reuse ;  /* 0x000000ffff1e2224 */ /* 0x100fe400078e000d */
[----:B------:R-:W-:Y:S02]  /*0650*/  @P3 IMAD.MOV.U32 R23, RZ, RZ, R13 ;  /* 0x000000ffff173224 */ /* 0x000fe400078e000d */
[--C-:B------:R-:W-:Y:S02]  /*0660*/  @P4 IMAD.MOV.U32 R23, RZ, RZ, R26.reuse ;  /* 0x000000ffff174224 */ /* 0x100fe400078e001a */
[----:B------:R-:W-:Y:S02]  /*0670*/  @P5 IMAD.MOV.U32 R23, RZ, RZ, R29 ;  /* 0x000000ffff175224 */ /* 0x000fe400078e001d */
[----:B------:R-:W-:Y:S01]  /*0680*/  @P3 IMAD.MOV.U32 R30, RZ, RZ, R26 ;  /* 0x000000ffff1e3224 */ /* 0x000fe200078e001a */
[----:B------:R-:W-:Y:S01]  /*0690*/  @P4 MOV R30, R29 ;  /* 0x0000001d001e4202 */ /* 0x000fe20000000f00 */
[----:B------:R-:W-:Y:S01]  /*06a0*/  IMAD.MOV.U32 R24, RZ, RZ, R23 ;  /* 0x000000ffff187224 */ /* 0x000fe200078e0017 */
[----:B------:R-:W-:Y:S06]  /*06b0*/  @!P6 BRA `(.L_x_26) ;  /* 0x00000000002ce947 */ /* 0x000fec0003800000 */
[----:B------:R-:W-:Y:S01]  /*06c0*/  @P0 IMAD.MOV.U32 R25, RZ, RZ, R9 ;  /* 0x000000ffff190224 */ /* 0x000fe200078e0009 */
[----:B------:R-:W-:Y:S01]  /*06d0*/  ISETP.EQ.AND P0, PT, R31, 0x8, PT ;  /* 0x000000081f00780c */ /* 0x000fe20003f02270 */
[----:B------:R-:W-:Y:S01]  /*06e0*/  @P1 IMAD.MOV.U32 R25, RZ, RZ, R10 ;  /* 0x000000ffff191224 */ /* 0x000fe200078e000a */
[----:B------:R-:W-:Y:S01]  /*06f0*/  LOP3.LUT R23, R22, 0x1f, RZ, 0xc0, !PT ;  /* 0x0000001f16177812 */ /* 0x000fe200078ec0ff */
[----:B------:R-:W-:Y:S01]  /*0700*/  @P2 IMAD.MOV.U32 R25, RZ, RZ, R11 ;  /* 0x000000ffff192224 */ /* 0x000fe200078e000b */
[----:B------:R-:W-:Y:S01]  /*0710*/  @P3 MOV R25, R12 ;  /* 0x0000000c00193202 */ /* 0x000fe20000000f00 */
[----:B------:R-:W-:Y:S01]  /*0720*/  @P4 IMAD.MOV.U32 R25, RZ, RZ, R13 ;  /* 0x000000ffff194224 */ /* 0x000fe200078e000d */
[----:B------:R-:W-:Y:S01]  /*0730*/  SHF.L.W.U32.HI R30, R24, R23, R30 ;  /* 0x00000017181e7219 */ /* 0x000fe20000010e1e */
[----:B------:R-:W-:-:S06]  /*0740*/  @P5 IMAD.MOV.U32 R25, RZ, RZ, R26 ;  /* 0x000000ffff195224 */ /* 0x000fcc00078e001a */
[----:B------:R-:W-:-:S05]  /*0750*/  @P0 IMAD.MOV.U32 R25, RZ, RZ, R29 ;  /* 0x000000ffff190224 */ /* 0x000fca00078e001d */
[----:B------:R-:W-:-:S07]  /*0760*/  SHF.L.W.U32.HI R24, R25, R23, R24 ;  /* 0x0000001719187219 */ /* 0x000fce0000010e18 */
.L_x_26:
[----:B------:R-:W-:Y:S05]  /*0770*/  BSYNC.RECONVERGENT B1 ;  /* 0x0000000000017941 */ /* 0x000fea0003800200 */
.L_x_25:
        /* <DEDUP_REMOVED lines=18> */
.L_x_23:
[----:B------:R-:W-:Y:S05]  /*08a0*/  BSYNC.RECONVERGENT B0 ;  /* 0x0000000000007941 */ /* 0x000fea0003800200 */
.L_x_22:
[----:B------:R-:W-:Y:S01]  /*08b0*/  LOP3.LUT R25, R32, 0x1, RZ, 0xc0, !PT ;  /* 0x0000000120197812 */ /* 0x000fe200078ec0ff */
[----:B------:R-:W-:Y:S02]  /*08c0*/  IMAD.MOV.U32 R30, RZ, RZ, 0x37cbac00 ;  /* 0x37cbac00ff1e7424 */ /* 0x000fe400078e00ff */
[----:B------:R-:W-:Y:S01]  /*08d0*/  FMUL R23, R22, R22 ;  /* 0x0000001616177220 */ /* 0x000fe20000400000 */
[----:B------:R-:W-:Y:S01]  /*08e0*/  VIADD R31, R32, 0x1 ;  /* 0x00000001201f7836 */ /* 0x000fe20000000000 */
[----:B------:R-:W-:Y:S01]  /*08f0*/  ISETP.NE.U32.AND P0, PT, R25, 0x1, PT ;  /* 0x000000011900780c */ /* 0x000fe20003f05070 */
[----:B------:R-:W-:Y:S02]  /*0900*/  IMAD.MOV.U32 R25, RZ, RZ, 0x3c0885e4 ;  /* 0x3c0885e4ff197424 */ /* 0x000fe400078e00ff */
[----:B------:R-:W-:Y:S01]  /*0910*/  FFMA R24, R23, R30, -0.0013887860113754868507 ;  /* 0xbab607ed17187423 */ /* 0x000fe2000000001e */
[----:B------:R-:W-:Y:S01]  /*0920*/  IMAD.MOV.U32 R29, RZ, RZ, 0x3e2aaaa8 ;  /* 0x3e2aaaa8ff1d7424 */ /* 0x000fe200078e00ff */
[----:B------:R-:W-:Y:S01]  /*0930*/  FSETP.GE.AND P2, PT, |R3|, 105615, PT ;  /* 0x47ce47800300780b */ /* 0x000fe20003f46200 */
[----:B------:R-:W-:Y:S01]  /*0940*/  BSSY.RECONVERGENT B0, `(.L_x_27) ;  /* 0x000006b000007945 */ /* 0x000fe20003800200 */
[----:B------:R-:W-:-:S02]  /*0950*/  FSEL R32, R25, 0.041666727513074874878, !P0 ;  /* 0x3d2aaabb19207808 */ /* 0x000fc40004000000 */
[----:B------:R-:W-:Y:S02]  /*0960*/  FSEL R24, R24, -0.00019574658654164522886, P0 ;  /* 0xb94d415318187808 */ /* 0x000fe40000000000 */
[----:B------:R-:W-:Y:S02]  /*0970*/  LOP3.LUT P1, RZ, R31, 0x2, RZ, 0xc0, !PT ;  /* 0x000000021fff7812 */ /* 0x000fe4000782c0ff */
[----:B------:R-:W-:Y:S01]  /*0980*/  FSEL R22, R22, 1, !P0 ;  /* 0x3f80000016167808 */ /* 0x000fe20004000000 */
[----:B------:R-:W-:Y:S01]  /*0990*/  FFMA R24, R23, R24, R32 ;  /* 0x0000001817187223 */ /* 0x000fe20000000020 */
[----:B------:R-:W-:-:S03]  /*09a0*/  FSEL R25, -R29, -0.4999999701976776123, !P0 ;  /* 0xbeffffff1d197808 */ /* 0x000fc60004000100 */
[C---:B------:R-:W-:Y:S02]  /*09b0*/  FFMA R29, R23.reuse, R22, RZ ;  /* 0x00000016171d7223 */ /* 0x040fe400000000ff */
[----:B------:R-:W-:-:S04]  /*09c0*/  FFMA R24, R23, R24, R25 ;  /* 0x0000001817187223 */ /* 0x000fc80000000019 */
        /* <DEDUP_REMOVED lines=14> */
.L_x_29:
        /* <DEDUP_REMOVED lines=11> */
[----:B------:R-:W-:-:S02]  /*0b60*/  ISETP.EQ.AND P4, PT, R28, 0x10, PT ;  /* 0x000000101c00780c */ /* 0x000fc40003f82270 */
[C---:B------:R-:W-:Y:S01]  /*0b70*/  ISETP.EQ.AND P5, PT, R28.reuse, 0x14, PT ;  /* 0x000000141c00780c */ /* 0x040fe20003fa2270 */
[----:B------:R-:W-:Y:S02]  /*0b80*/  VIADD R28, R28, 0x4 ;  /* 0x000000041c1c7836 */ /* 0x000fe40000000000 */
[----:B--2---:R-:W-:-:S03]  /*0b90*/  IMAD.WIDE.U32 R24, R22, R27, RZ ;  /* 0x0000001b16187225 */ /* 0x004fc600078e00ff */
[----:B------:R-:W-:-:S04]  /*0ba0*/  IADD3 R24, P6, PT, R24, R31, RZ ;  /* 0x0000001f18187210 */ /* 0x000fc80007fde0ff */
[----:B------:R-:W-:Y:S01]  /*0bb0*/  IADD3.X R31, PT, PT, R25, UR5, RZ, P6, !PT ;  /* 0x00000005191f7c10 */ /* 0x000fe2000b7fe4ff */
[--C-:B------:R-:W-:Y:S01]  /*0bc0*/  @P0 IMAD.MOV.U32 R9, RZ, RZ, R24.reuse ;  /* 0x000000ffff090224 */ /* 0x100fe200078e0018 */
[----:B------:R-:W-:Y:S01]  /*0bd0*/  @P1 MOV R10, R24 ;  /* 0x00000018000a1202 */ /* 0x000fe20000000f00 */
[--C-:B------:R-:W-:Y:S02]  /*0be0*/  @P2 IMAD.MOV.U32 R11, RZ, RZ, R24.reuse ;  /* 0x000000ffff0b2224 */ /* 0x100fe400078e0018 */
[--C-:B------:R-:W-:Y:S02]  /*0bf0*/  @P3 IMAD.MOV.U32 R12, RZ, RZ, R24.reuse ;  /* 0x000000ffff0c3224 */ /* 0x100fe400078e0018 */
[--C-:B------:R-:W-:Y:S02]  /*0c00*/  @P4 IMAD.MOV.U32 R13, RZ, RZ, R24.reuse ;  /* 0x000000ffff0d4224 */ /* 0x100fe400078e0018 */
        /* <DEDUP_REMOVED lines=25> */
[--C-:B------:R-:W-:Y:S01]  /*0da0*/  @P0 IMAD.MOV.U32 R27, RZ, RZ, R13.reuse ;  /* 0x000000ffff1b0224 */ /* 0x100fe200078e000d */
[----:B------:R-:W-:Y:S01]  /*0db0*/  @P3 MOV R27, R26 ;  /* 0x0000001a001b3202 */ /* 0x000fe20000000f00 */
[----:B------:R-:W-:Y:S02]  /*0dc0*/  @P3 IMAD.MOV.U32 R22, RZ, RZ, R13 ;  /* 0x000000ffff163224 */ /* 0x000fe400078e000d */
[----:B------:R-:W-:Y:S02]  /*0dd0*/  @P5 IMAD.MOV.U32 R22, RZ, RZ, R26 ;  /* 0x000000ffff165224 */ /* 0x000fe400078e001a */
[--C-:B------:R-:W-:Y:S02]  /*0de0*/  @P5 IMAD.MOV.U32 R27, RZ, RZ, R31.reuse ;  /* 0x000000ffff1b5224 */ /* 0x100fe400078e001f */
[----:B------:R-:W-:Y:S01]  /*0df0*/  @P4 IMAD.MOV.U32 R22, RZ, RZ, R31 ;  /* 0x000000ffff164224 */ /* 0x000fe200078e001f */
[----:B------:R-:W-:Y:S06]  /*0e00*/  @!P6 BRA `(.L_x_31) ;  /* 0x00000000002ce947 */ /* 0x000fec0003800000 */
[----:B------:R-:W-:Y:S01]  /*0e10*/  @P2 IMAD.MOV.U32 R23, RZ, RZ, R9 ;  /* 0x000000ffff172224 */ /* 0x000fe200078e0009 */
[----:B------:R-:W-:Y:S01]  /*0e20*/  LOP3.LUT R24, R24, 0x1f, RZ, 0xc0, !PT ;  /* 0x0000001f18187812 */ /* 0x000fe200078ec0ff */
[----:B------:R-:W-:Y:S01]  /*0e30*/  @P1 IMAD.MOV.U32 R23, RZ, RZ, R10 ;  /* 0x000000ffff171224 */ /* 0x000fe200078e000a */
[----:B------:R-:W-:Y:S01]  /*0e40*/  @P0 MOV R23, R11 ;  /* 0x0000000b00170202 */ /* 0x000fe20000000f00 */
[----:B------:R-:W-:Y:S01]  /*0e50*/  @P3 IMAD.MOV.U32 R23, RZ, RZ, R12 ;  /* 0x000000ffff173224 */ /* 0x000fe200078e000c */
[----:B------:R-:W-:Y:S01]  /*0e60*/  ISETP.EQ.AND P0, PT, R25, 0x8, PT ;  /* 0x000000081900780c */ /* 0x000fe20003f02270 */
[----:B------:R-:W-:Y:S01]  /*0e70*/  @P5 IMAD.MOV.U32 R23, RZ, RZ, R13 ;  /* 0x000000ffff175224 */ /* 0x000fe200078e000d */
[----:B------:R-:W-:Y:S01]  /*0e80*/  SHF.L.W.U32.HI R27, R22, R24, R27 ;  /* 0x00000018161b7219 */ /* 0x000fe20000010e1b */
[----:B------:R-:W-:-:S10]  /*0e90*/  @P4 IMAD.MOV.U32 R23, RZ, RZ, R26 ;  /* 0x000000ffff174224 */ /* 0x000fd400078e001a */
[----:B------:R-:W-:-:S05]  /*0ea0*/  @P0 IMAD.MOV.U32 R23, RZ, RZ, R31 ;  /* 0x000000ffff170224 */ /* 0x000fca00078e001f */
[----:B------:R-:W-:-:S07]  /*0eb0*/  SHF.L.W.U32.HI R22, R23, R24, R22 ;  /* 0x0000001817167219 */ /* 0x000fce0000010e16 */
.L_x_31:
[----:B------:R-:W-:Y:S05]  /*0ec0*/  BSYNC.RECONVERGENT B1 ;  /* 0x0000000000017941 */ /* 0x000fea0003800200 */
.L_x_30:
[C---:B------:R-:W-:Y:S01]  /*0ed0*/  SHF.L.W.U32.HI R28, R22.reuse, 0x2, R27 ;  /* 0x00000002161c7819 */ /* 0x040fe20000010e1b */
[----:B------:R-:W-:Y:S01]  /*0ee0*/  IMAD.SHL.U32 R22, R22, 0x4, RZ ;  /* 0x0000000416167824 */ /* 0x000fe200078e00ff */
[----:B------:R-:W-:Y:S01]  /*0ef0*/  UMOV UR4, 0x54442d19 ;  /* 0x54442d1900047882 */ /* 0x000fe20000000000 */
[----:B------:R-:W-:Y:S01]  /*0f00*/  UMOV UR5, 0x3bf921fb ;  /* 0x3bf921fb00057882 */ /* 0x000fe20000000000 */
[----:B------:R-:W-:Y:S02]  /*0f10*/  SHF.R.S32.HI R23, RZ, 0x1f, R28 ;  /* 0x0000001fff177819 */ /* 0x000fe4000001141c */
[----:B------:R-:W-:Y:S02]  /*0f20*/  ISETP.GE.AND P1, PT, R3, RZ, PT ;  /* 0x000000ff0300720c */ /* 0x000fe40003f26270 */
[C---:B------:R-:W-:Y:S02]  /*0f30*/  LOP3.LUT R22, R23.reuse, R22, RZ, 0x3c, !PT ;  /* 0x0000001617167212 */ /* 0x040fe400078e3cff */
[----:B------:R-:W-:-:S02]  /*0f40*/  LOP3.LUT R23, R23, R28, RZ, 0x3c, !PT ;  /* 0x0000001c17177212 */ /* 0x000fc400078e3cff */
[----:B------:R-:W-:Y:S02]  /*0f50*/  SHF.R.U32.HI R27, RZ, 0x1e, R27 ;  /* 0x0000001eff1b7819 */ /* 0x000fe4000001161b */
[C---:B------:R-:W-:Y:S02]  /*0f60*/  LOP3.LUT R31, R28.reuse, R3, RZ, 0x3c, !PT ;  /* 0x000000031c1f7212 */ /* 0x040fe400078e3cff */
[----:B------:R-:W0:Y:S01]  /*0f70*/  I2F.F64.S64 R22, R22 ;  /* 0x0000001600167312 */ /* 0x000e220000301c00 */
[----:B------:R-:W-:Y:S02]  /*0f80*/  LEA.HI R27, R28, R27, RZ, 0x1 ;  /* 0x0000001b1c1b7211 */ /* 0x000fe400078f08ff */
[----:B------:R-:W-:Y:S02]  /*0f90*/  ISETP.GE.AND P0, PT, R31, RZ, PT ;  /* 0x000000ff1f00720c */ /* 0x000fe40003f06270 */
[----:B------:R-:W-:-:S05]  /*0fa0*/  IADD3 R28, PT, PT, -R27, RZ, RZ ;  /* 0x000000ff1b1c7210 */ /* 0x000fca0007ffe1ff */
[----:B------:R-:W-:Y:S01]  /*0fb0*/  @!P1 IMAD.MOV.U32 R27, RZ, RZ, R28 ;  /* 0x000000ffff1b9224 */ /* 0x000fe200078e001c */
[----:B0-----:R-:W-:-:S10]  /*0fc0*/  DMUL R24, R22, UR4 ;  /* 0x0000000416187c28 */ /* 0x001fd40008000000 */
[----:B------:R-:W0:Y:S02]  /*0fd0*/  F2F.F32.F64 R24, R24 ;  /* 0x0000001800187310 */ /* 0x000e240000301000 */
[----:B0-----:R-:W-:-:S07]  /*0fe0*/  FSEL R28, -R24, R24, !P0 ;  /* 0x00000018181c7208 */ /* 0x001fce0004000100 */
.L_x_28:
[----:B------:R-:W-:Y:S05]  /*0ff0*/  BSYNC.RECONVERGENT B0 ;  /* 0x0000000000007941 */ /* 0x000fea0003800200 */
.L_x_27:
[----:B------:R-:W-:Y:S01]  /*1000*/  FMUL R23, R28, R28 ;  /* 0x0000001c1c177220 */ /* 0x000fe20000400000 */
[----:B------:R-:W-:Y:S01]  /*1010*/  LOP3.LUT R22, R27, 0x1, RZ, 0xc0, !PT ;  /* 0x000000011b167812 */ /* 0x000fe200078ec0ff */
[----:B------:R-:W-:Y:S02]  /*1020*/  IMAD.MOV.U32 R24, RZ, RZ, 0x3d2aaabb ;  /* 0x3d2aaabbff187424 */ /* 0x000fe400078e00ff */
[----:B-----5:R-:W-:Y:S01]  /*1030*/  FMUL R31, R6, 0.63661974668502807617 ;  /* 0x3f22f983061f7820 */ /* 0x020fe20000400000 */
[----:B------:R-:W-:Y:S01]  /*1040*/  FFMA R30, R23, R30, -0.0013887860113754868507 ;  /* 0xbab607ed171e7423 */ /* 0x000fe2000000001e */
[----:B------:R-:W-:Y:S01]  /*1050*/  ISETP.NE.U32.AND P0, PT, R22, 0x1, PT ;  /* 0x000000011600780c */ /* 0x000fe20003f05070 */
[----:B------:R-:W-:Y:S01]  /*1060*/  IMAD.MOV.U32 R25, RZ, RZ, 0x3effffff ;  /* 0x3effffffff197424 */ /* 0x000fe200078e00ff */
[----:B------:R-:W-:Y:S01]  /*1070*/  LOP3.LUT P1, RZ, R27, 0x2, RZ, 0xc0, !PT ;  /* 0x000000021bff7812 */ /* 0x000fe2000782c0ff */
[----:B------:R-:W-:Y:S01]  /*1080*/  BSSY.RECONVERGENT B0, `(.L_x_32) ;  /* 0x000007a000007945 */ /* 0x000fe20003800200 */
[----:B------:R-:W-:-:S02]  /*1090*/  FSEL R22, R30, -0.00019574658654164522886, !P0 ;  /* 0xb94d41531e167808 */ /* 0x000fc40004000000 */
[----:B------:R-:W-:Y:S01]  /*10a0*/  FSEL R24, R24, 0.0083327032625675201416, !P0 ;  /* 0x3c0885e418187808 */ /* 0x000fe20004000000 */
[----:B------:R-:W0:Y:S01]  /*10b0*/  F2I.NTZ R30, R31 ;  /* 0x0000001f001e7305 */ /* 0x000e220000203100 */
[----:B------:R-:W-:Y:S02]  /*10c0*/  FSEL R25, -R25, -0.16666662693023681641, !P0 ;  /* 0xbe2aaaa819197808 */ /* 0x000fe40004000100 */
[----:B------:R-:W-:Y:S01]  /*10d0*/  FSETP.GE.AND P2, PT, |R6|, 105615, PT ;  /* 0x47ce47800600780b */ /* 0x000fe20003f46200 */
[----:B------:R-:W-:Y:S01]  /*10e0*/  FFMA R24, R23, R22, R24 ;  /* 0x0000001617187223 */ /* 0x000fe20000000018 */
[----:B------:R-:W-:-:S03]  /*10f0*/  FSEL R22, R28, 1, P0 ;  /* 0x3f8000001c167808 */ /* 0x000fc60000000000 */
[C---:B------:R-:W-:Y:S02]  /*1100*/  FFMA R24, R23.reuse, R24, R25 ;  /* 0x0000001817187223 */ /* 0x040fe40000000019 */
[----:B------:R-:W-:-:S04]  /*1110*/  FFMA R23, R23, R22, RZ ;  /* 0x0000001617177223 */ /* 0x000fc800000000ff */
[----:B------:R-:W-:Y:S01]  /*1120*/  FFMA R22, R23, R24, R22 ;  /* 0x0000001817167223 */ /* 0x000fe20000000016 */
[----:B0-----:R-:W-:-:S03]  /*1130*/  I2FP.F32.S32 R27, R30 ;  /* 0x0000001e001b7245 */ /* 0x001fc60000201400 */
[----:B------:R-:W-:Y:S02]  /*1140*/  @P1 FADD R22, RZ, -R22 ;  /* 0x80000016ff161221 */ /* 0x000fe40000000000 */
[----:B------:R-:W-:Y:S02]  /*1150*/  FFMA R24, R27, -1.5707962512969970703, R6 ;  /* 0xbfc90fda1b187823 */ /* 0x000fe40000000006 */
[-C--:B------:R-:W-:Y:S01]  /*1160*/  FMUL R23, R19, R22.reuse ;  /* 0x0000001613177220 */ /* 0x080fe20000400000 */
[C---:B------:R-:W-:Y:S01]  /*1170*/  FMUL R22, R18.reuse, R22 ;  /* 0x0000001612167220 */ /* 0x040fe20000400000 */
[----:B------:R-:W-:Y:S02]  /*1180*/  FFMA R28, R27, -7.5497894158615963534e-08, R24 ;  /* 0xb3a221681b1c7823 */ /* 0x000fe40000000018 */
[-C--:B------:R-:W-:Y:S01]  /*1190*/  FFMA R23, R18, R29.reuse, -R23 ;  /* 0x0000001d12177223 */ /* 0x080fe20000000817 */
[----:B------:R-:W-:Y:S01]  /*11a0*/  FFMA R24, R19, R29, R22 ;  /* 0x0000001d13187223 */ /* 0x000fe20000000016 */
[----:B------:R-:W-:Y:S01]  /*11b0*/  FFMA R27, R27, -5.3903029534742383927e-15, R28 ;  /* 0xa7c234c51b1b7823 */ /* 0x000fe2000000001c */
[----:B------:R-:W-:-:S02]  /*11c0*/  IMAD.MOV.U32 R28, RZ, RZ, R30 ;  /* 0x000000ffff1c7224 */ /* 0x000fc400078e001e */
[----:B------:R-:W-:Y:S01]  /*11d0*/  FADD R22, R4, R23 ;  /* 0x0000001704167221 */ /* 0x000fe20000000000 */
[----:B------:R-:W-:Y:S01]  /*11e0*/  P2R R4, PR, RZ, 0x4 ;  /* 0x00000004ff047803 */ /* 0x000fe20000000000 */
[----:B------:R-:W-:Y:S01]  /*11f0*/  FADD R23, R5, R24 ;  /* 0x0000001805177221 */ /* 0x000fe20000000000 */
[----:B------:R-:W-:Y:S01]  /*1200*/  IMAD.MOV.U32 R4, RZ, RZ, R27 ;  /* 0x000000ffff047224 */ /* 0x000fe200078e001b */
[----:B------:R-:W-:Y:S06]  /*1210*/  @!P2 BRA `(.L_x_33) ;  /* 0x000000040080a947 */ /* 0x000fec0003800000 */
[----:B------:R-:W-:-:S13]  /*1220*/  FSETP.NEU.AND P0, PT, |R6|, +INF , PT ;  /* 0x7f8000000600780b */ /* 0x000fda0003f0d200 */
[----:B------:R-:W-:Y:S01]  /*1230*/  @!P0 FMUL R4, RZ, R6 ;  /* 0x00000006ff048220 */ /* 0x000fe20000400000 */
[----:B------:R-:W-:Y:S01]  /*1240*/  @!P0 MOV R30, RZ ;  /* 0x000000ff001e8202 */ /* 0x000fe20000000f00 */
        /* <DEDUP_REMOVED lines=8> */
.L_x_34:
        /* <DEDUP_REMOVED lines=37> */
[--C-:B------:R-:W-:Y:S01]  /*1520*/  @P3 IMAD.MOV.U32 R30, RZ, RZ, R9.reuse ;  /* 0x000000ffff1e3224 */ /* 0x100fe200078e0009 */
[C---:B------:R-:W-:Y:S01]  /*1530*/  ISETP.EQ.AND P3, PT, R31.reuse, -0x4, PT ;  /* 0xfffffffc1f00780c */ /* 0x040fe20003f62270 */
[----:B------:R-:W-:Y:S02]  /*1540*/  @P4 IMAD.MOV.U32 R5, RZ, RZ, R9 ;  /* 0x000000ffff054224 */ /* 0x000fe400078e0009 */
[----:B------:R-:W-:Y:S01]  /*1550*/  @P4 IMAD.MOV.U32 R30, RZ, RZ, R10 ;  /* 0x000000ffff1e4224 */ /* 0x000fe200078e000a */
[----:B------:R-:W-:Y:S01]  /*1560*/  ISETP.EQ.AND P4, PT, R31, RZ, PT ;  /* 0x000000ff1f00720c */ /* 0x000fe20003f82270 */
[--C-:B------:R-:W-:Y:S01]  /*1570*/  @P0 IMAD.MOV.U32 R30, RZ, RZ, R11.reuse ;  /* 0x000000ffff1e0224 */ /* 0x100fe200078e000b */
[----:B------:R-:W-:Y:S01]  /*1580*/  @P0 MOV R5, R10 ;  /* 0x0000000a00050202 */ /* 0x000fe20000000f00 */
[----:B------:R-:W-:Y:S02]  /*1590*/  @P1 IMAD.MOV.U32 R5, RZ, RZ, R11 ;  /* 0x000000ffff051224 */ /* 0x000fe400078e000b */
[----:B------:R-:W-:-:S02]  /*15a0*/  @P2 IMAD.MOV.U32 R5, RZ, RZ, R12 ;  /* 0x000000ffff052224 */ /* 0x000fc400078e000c */
[----:B------:R-:W-:Y:S02]  /*15b0*/  @P1 IMAD.MOV.U32 R30, RZ, RZ, R12 ;  /* 0x000000ffff1e1224 */ /* 0x000fe400078e000c */
[----:B------:R-:W-:Y:S01]  /*15c0*/  @P3 MOV R5, R13 ;  /* 0x0000000d00053202 */ /* 0x000fe20000000f00 */
[----:B------:R-:W-:Y:S02]  /*15d0*/  @P2 IMAD.MOV.U32 R30, RZ, RZ, R13 ;  /* 0x000000ffff1e2224 */ /* 0x000fe400078e000d */
[--C-:B------:R-:W-:Y:S02]  /*15e0*/  @P3 IMAD.MOV.U32 R30, RZ, RZ, R26.reuse ;  /* 0x000000ffff1e3224 */ /* 0x100fe400078e001a */
[----:B------:R-:W-:Y:S02]  /*15f0*/  @P4 IMAD.MOV.U32 R5, RZ, RZ, R26 ;  /* 0x000000ffff054224 */ /* 0x000fe400078e001a */
[--C-:B------:R-:W-:Y:S02]  /*1600*/  @P5 IMAD.MOV.U32 R5, RZ, RZ, R29.reuse ;  /* 0x000000ffff055224 */ /* 0x100fe400078e001d */
[----:B------:R-:W-:-:S03]  /*1610*/  @P4 IMAD.MOV.U32 R30, RZ, RZ, R29 ;  /* 0x000000ffff1e4224 */ /* 0x000fc600078e001d */
[----:B------:R-:W-:Y:S01]  /*1620*/  MOV R24, R5 ;  /* 0x0000000500187202 */ /* 0x000fe20000000f00 */
[----:B------:R-:W-:Y:S06]  /*1630*/  @!P6 BRA `(.L_x_36) ;  /* 0x00000000002ce947 */ /* 0x000fec0003800000 */
[----:B------:R-:W-:Y:S01]  /*1640*/  @P0 IMAD.MOV.U32 R25, RZ, RZ, R9 ;  /* 0x000000ffff190224 */ /* 0x000fe200078e0009 */
[----:B------:R-:W-:Y:S01]  /*1650*/  ISETP.EQ.AND P0, PT, R31, 0x8, PT ;  /* 0x000000081f00780c */ /* 0x000fe20003f02270 */
[----:B------:R-:W-:Y:S01]  /*1660*/  @P1 IMAD.MOV.U32 R25, RZ, RZ, R10 ;  /* 0x000000ffff191224 */ /* 0x000fe200078e000a */
[----:B------:R-:W-:Y:S01]  /*1670*/  LOP3.LUT R5, R4, 0x1f, RZ, 0xc0, !PT ;  /* 0x0000001f04057812 */ /* 0x000fe200078ec0ff */
[----:B------:R-:W-:Y:S02]  /*1680*/  @P2 IMAD.MOV.U32 R25, RZ, RZ, R11 ;  /* 0x000000ffff192224 */ /* 0x000fe400078e000b */
[----:B------:R-:W-:Y:S01]  /*1690*/  @P3 IMAD.MOV.U32 R25, RZ, RZ, R12 ;  /* 0x000000ffff193224 */ /* 0x000fe200078e000c */
[----:B------:R-:W-:Y:S01]  /*16a0*/  @P4 MOV R25, R13 ;  /* 0x0000000d00194202 */ /* 0x000fe20000000f00 */
[----:B------:R-:W-:Y:S01]  /*16b0*/  @P5 IMAD.MOV.U32 R25, RZ, RZ, R26 ;  /* 0x000000ffff195224 */ /* 0x000fe200078e001a */
[----:B------:R-:W-:-:S05]  /*16c0*/  SHF.L.W.U32.HI R30, R24, R5, R30 ;  /* 0x00000005181e7219 */ /* 0x000fca0000010e1e */
[----:B------:R-:W-:-:S05]  /*16d0*/  @P0 IMAD.MOV.U32 R25, RZ, RZ, R29 ;  /* 0x000000ffff190224 */ /* 0x000fca00078e001d */
[----:B------:R-:W-:-:S07]  /*16e0*/  SHF.L.W.U32.HI R24, R25, R5, R24 ;  /* 0x0000000519187219 */ /* 0x000fce0000010e18 */
.L_x_36:
[----:B------:R-:W-:Y:S05]  /*16f0*/  BSYNC.RECONVERGENT B1 ;  /* 0x0000000000017941 */ /* 0x000fea0003800200 */
.L_x_35:
[C-C-:B------:R-:W-:Y:S01]  /*1700*/  SHF.L.W.U32.HI R29, R24.reuse, 0x2, R30.reuse ;  /* 0x00000002181d7819 */ /* 0x140fe20000010e1e */
        /* <DEDUP_REMOVED lines=8> */
[C---:B------:R-:W-:Y:S02]  /*1790*/  LEA.HI R30, R29.reuse, R30, RZ, 0x1 ;  /* 0x0000001e1d1e7211 */ /* 0x040fe400078f08ff */
[----:B------:R-:W0:Y:S01]  /*17a0*/  I2F.F64.S64 R4, R4 ;  /* 0x0000000400047312 */ /* 0x000e220000301c00 */
[----:B------:R-:W-:Y:S02]  /*17b0*/  LOP3.LUT R31, R29, R6, RZ, 0x3c, !PT ;  /* 0x000000061d1f7212 */ /* 0x000fe400078e3cff */
[----:B------:R-:W-:Y:S02]  /*17c0*/  IMAD.MOV R29, RZ, RZ, -R30 ;  /* 0x000000ffff1d7224 */ /* 0x000fe400078e0a1e */
[----:B------:R-:W-:-:S04]  /*17d0*/  ISETP.GE.AND P1, PT, R31, RZ, PT ;  /* 0x000000ff1f00720c */ /* 0x000fc80003f26270 */
[----:B------:R-:W-:Y:S01]  /*17e0*/  @!P0 MOV R30, R29 ;  /* 0x0000001d001e8202 */ /* 0x000fe20000000f00 */
[----:B0-----:R-:W-:-:S10]  /*17f0*/  DMUL R24, R4, UR4 ;  /* 0x0000000404187c28 */ /* 0x001fd40008000000 */
[----:B------:R-:W0:Y:S02]  /*1800*/  F2F.F32.F64 R24, R24 ;  /* 0x0000001800187310 */ /* 0x000e240000301000 */
[----:B0-----:R-:W-:-:S07]  /*1810*/  FSEL R4, -R24, R24, !P1 ;  /* 0x0000001818047208 */ /* 0x001fce0004800100 */
.L_x_33:
[----:B------:R-:W-:Y:S05]  /*1820*/  BSYNC.RECONVERGENT B0 ;  /* 0x0000000000007941 */ /* 0x000fea0003800200 */
.L_x_32:
        /* <DEDUP_REMOVED lines=32> */
.L_x_39:
[----:B0-----:R-:W-:Y:S01]  /*1a30*/  IMAD.U32 R4, RZ, RZ, UR8 ;  /* 0x00000008ff047e24 */ /* 0x001fe2000f8e00ff */
[----:B------:R-:W-:-:S05]  /*1a40*/  MOV R5, UR9 ;  /* 0x0000000900057c02 */ /* 0x000fca0008000f00 */
        /* <DEDUP_REMOVED lines=35> */
[----:B------:R-:W-:Y:S02]  /*1c80*/  @P3 MOV R4, R9 ;  /* 0x0000000900043202 */ /* 0x000fe40000000f00 */
        /* <DEDUP_REMOVED lines=17> */
[----:B------:R-:W-:Y:S01]  /*1da0*/  @P0 MOV R9, R11 ;  /* 0x0000000b00090202 */ /* 0x000fe20000000f00 */
[----:B------:R-:W-:Y:S01]  /*1db0*/  @P3 IMAD.MOV.U32 R9, RZ, RZ, R12 ;  /* 0x000000ffff093224 */ /* 0x000fe200078e000c */
[----:B------:R-:W-:Y:S01]  /*1dc0*/  ISETP.EQ.AND P0, PT, R25, 0x8, PT ;  /* 0x000000081900780c */ /* 0x000fe20003f02270 */
[----:B------:R-:W-:Y:S01]  /*1dd0*/  @P5 IMAD.MOV.U32 R9, RZ, RZ, R13 ;  /* 0x000000ffff095224 */ /* 0x000fe200078e000d */
[----:B------:R-:W-:Y:S01]  /*1de0*/  LOP3.LUT R24, R24, 0x1f, RZ, 0xc0, !PT ;  /* 0x0000001f18187812 */ /* 0x000fe200078ec0ff */
[----:B------:R-:W-:-:S03]  /*1df0*/  @P4 IMAD.MOV.U32 R9, RZ, RZ, R26 ;  /* 0x000000ffff094224 */ /* 0x000fc600078e001a */
[----:B------:R-:W-:-:S07]  /*1e00*/  SHF.L.W.U32.HI R4, R5, R24, R4 ;  /* 0x0000001805047219 */ /* 0x000fce0000010e04 */
[----:B------:R-:W-:-:S05]  /*1e10*/  @P0 IMAD.MOV.U32 R9, RZ, RZ, R27 ;  /* 0x000000ffff090224 */ /* 0x000fca00078e001b */
[----:B------:R-:W-:-:S07]  /*1e20*/  SHF.L.W.U32.HI R5, R9, R24, R5 ;  /* 0x0000001809057219 */ /* 0x000fce0000010e05 */
.L_x_41:
[----:B------:R-:W-:Y:S05]  /*1e30*/  BSYNC.RECONVERGENT B1 ;  /* 0x0000000000017941 */ /* 0x000fea0003800200 */
.L_x_40:
[C---:B------:R-:W-:Y:S01]  /*1e40*/  SHF.L.W.U32.HI R9, R5.reuse, 0x2, R4 ;  /* 0x0000000205097819 */ /* 0x040fe20000010e04 */
[----:B------:R-:W-:Y:S01]  /*1e50*/  UMOV UR4, 0x54442d19 ;  /* 0x54442d1900047882 */ /* 0x000fe20000000000 */
[----:B------:R-:W-:Y:S01]  /*1e60*/  SHF.L.U32 R5, R5, 0x2, RZ ;  /* 0x0000000205057819 */ /* 0x000fe200000006ff */
[----:B------:R-:W-:Y:S01]  /*1e70*/  UMOV UR5, 0x3bf921fb ;  /* 0x3bf921fb00057882 */ /* 0x000fe20000000000 */
[----:B------:R-:W-:Y:S02]  /*1e80*/  SHF.R.S32.HI R10, RZ, 0x1f, R9 ;  /* 0x0000001fff0a7819 */ /* 0x000fe40000011409 */
[----:B------:R-:W-:Y:S02]  /*1e90*/  ISETP.GE.AND P1, PT, R6, RZ, PT ;  /* 0x000000ff0600720c */ /* 0x000fe40003f26270 */
[C---:B------:R-:W-:Y:S02]  /*1ea0*/  LOP3.LUT R12, R10.reuse, R5, RZ, 0x3c, !PT ;  /* 0x000000050a0c7212 */ /* 0x040fe400078e3cff */
[----:B------:R-:W-:-:S02]  /*1eb0*/  LOP3.LUT R13, R10, R9, RZ, 0x3c, !PT ;  /* 0x000000090a0d7212 */ /* 0x000fc400078e3cff */
[----:B------:R-:W-:Y:S02]  /*1ec0*/  SHF.R.U32.HI R4, RZ, 0x1e, R4 ;  /* 0x0000001eff047819 */ /* 0x000fe40000011604 */
[----:B------:R-:W0:Y:S01]  /*1ed0*/  I2F.F64.S64 R10, R12 ;  /* 0x0000000c000a7312 */ /* 0x000e220000301c00 */
[C---:B------:R-:W-:Y:S02]  /*1ee0*/  LOP3.LUT R5, R9.reuse, R6, RZ, 0x3c, !PT ;  /* 0x0000000609057212 */ /* 0x040fe400078e3cff */
[----:B------:R-:W-:Y:S02]  /*1ef0*/  LEA.HI R28, R9, R4, RZ, 0x1 ;  /* 0x00000004091c7211 */ /* 0x000fe400078f08ff */
[----:B------:R-:W-:-:S03]  /*1f00*/  ISETP.GE.AND P0, PT, R5, RZ, PT ;  /* 0x000000ff0500720c */ /* 0x000fc60003f06270 */
[----:B------:R-:W-:-:S04]  /*1f10*/  IMAD.MOV R4, RZ, RZ, -R28 ;  /* 0x000000ffff047224 */ /* 0x000fc800078e0a1c */
[----:B------:R-:W-:Y:S01]  /*1f20*/  @!P1 IMAD.MOV.U32 R28, RZ, RZ, R4 ;  /* 0x000000ffff1c9224 */ /* 0x000fe200078e0004 */
[----:B0-----:R-:W-:-:S10]  /*1f30*/  DMUL R10, R10, UR4 ;  /* 0x000000040a0a7c28 */ /* 0x001fd40008000000 */
[----:B------:R-:W0:Y:S02]  /*1f40*/  F2F.F32.F64 R10, R10 ;  /* 0x0000000a000a7310 */ /* 0x000e240000301000 */
[----:B0-----:R-:W-:-:S07]  /*1f50*/  FSEL R27, -R10, R10, !P0 ;  /* 0x0000000a0a1b7208 */ /* 0x001fce0004000100 */
.L_x_38:
[----:B------:R-:W-:Y:S05]  /*1f60*/  BSYNC.RECONVERGENT B0 ;  /* 0x0000000000007941 */ /* 0x000fea0003800200 */
.L_x_37:
[----:B------:R-:W0:Y:S01]  /*1f70*/  LDC.64 R4, c[0x0][0x3b8] ;  /* 0x0000ee00ff047b82 */ /* 0x000e220000000a00 */
[----:B------:R-:W-:Y:S01]  /*1f80*/  FMUL R9, R27, R27 ;  /* 0x0000001b1b097220 */ /* 0x000fe20000400000 */
[----:B------:R-:W-:Y:S01]  /*1f90*/  IMAD.MOV.U32 R10, RZ, RZ, 0x3d2aaabb ;  /* 0x3d2aaabbff0a7424 */ /* 0x000fe200078e00ff */
[----:B------:R-:W1:Y:S01]  /*1fa0*/  LDCU UR4, c[0x0][0x3b0] ;  /* 0x00007600ff0477ac */ /* 0x000e620008000800 */
[----:B0-----:R-:W-:-:S06]  /*1fb0*/  IMAD.WIDE R4, R0, 0x4, R4 ;  /* 0x0000000400047825 */ /* 0x001fcc00078e0204 */
[----:B------:R0:W2:Y:S01]  /*1fc0*/  LDG.E R4, desc[UR6][R4.64] ;  /* 0x0000000604047981 */ /* 0x0000a2000c1e1900 */
[C---:B------:R-:W-:Y:S01]  /*1fd0*/  LOP3.LUT R0, R28.reuse, 0x1, RZ, 0xc0, !PT ;  /* 0x000000011c007812 */ /* 0x040fe200078ec0ff */
[----:B------:R-:W-:Y:S01]  /*1fe0*/  FFMA R29, R9, R29, -0.0013887860113754868507 ;  /* 0xbab607ed091d7423 */ /* 0x000fe2000000001d */
[----:B------:R-:W-:Y:S01]  /*1ff0*/  IMAD.MOV.U32 R12, RZ, RZ, 0x3effffff ;  /* 0x3effffffff0c7424 */ /* 0x000fe200078e00ff */
[----:B------:R-:W-:Y:S01]  /*2000*/  LOP3.LUT P1, RZ, R28, 0x2, RZ, 0xc0, !PT ;  /* 0x000000021cff7812 */ /* 0x000fe2000782c0ff */
[----:B------:R-:W-:Y:S01]  /*2010*/  BSSY.RECONVERGENT B0, `(.L_x_42) ;  /* 0x000001f000007945 */ /* 0x000fe20003800200 */
[----:B------:R-:W-:Y:S02]  /*2020*/  ISETP.NE.U32.AND P0, PT, R0, 0x1, PT ;  /* 0x000000010000780c */ /* 0x000fe40003f05070 */
[----:B-1----:R-:W-:Y:S02]  /*2030*/  MOV R13, UR4 ;  /* 0x00000004000d7c02 */ /* 0x002fe40008000f00 */
[----:B------:R-:W-:-:S02]  /*2040*/  FSEL R0, R29, -0.00019574658654164522886, !P0 ;  /* 0xb94d41531d007808 */ /* 0x000fc40004000000 */
[----:B------:R-:W-:Y:S02]  /*2050*/  FSEL R10, R10, 0.0083327032625675201416, !P0 ;  /* 0x3c0885e40a0a7808 */ /* 0x000fe40004000000 */
[----:B------:R-:W-:-:S03]  /*2060*/  FSEL R12, -R12, -0.16666662693023681641, !P0 ;  /* 0xbe2aaaa80c0c7808 */ /* 0x000fc60004000100 */
[----:B------:R-:W-:Y:S01]  /*2070*/  FFMA R10, R9, R0, R10 ;  /* 0x00000000090a7223 */ /* 0x000fe2000000000a */
[----:B------:R-:W-:-:S03]  /*2080*/  FSEL R0, R27, 1, P0 ;  /* 0x3f8000001b007808 */ /* 0x000fc60000000000 */
[C---:B------:R-:W-:Y:S02]  /*2090*/  FFMA R10, R9.reuse, R10, R12 ;  /* 0x0000000a090a7223 */ /* 0x040fe4000000000c */
[----:B------:R-:W-:-:S04]  /*20a0*/  FFMA R9, R9, R0, RZ ;  /* 0x0000000009097223 */ /* 0x000fc800000000ff */
[----:B------:R-:W-:-:S04]  /*20b0*/  FFMA R0, R9, R10, R0 ;  /* 0x0000000a09007223 */ /* 0x000fc80000000000 */
[----:B------:R-:W-:-:S04]  /*20c0*/  @P1 FADD R0, RZ, -R0 ;  /* 0x80000000ff001221 */ /* 0x000fc80000000000 */
[-C--:B0-----:R-:W-:Y:S01]  /*20d0*/  FMUL R5, R21, R0.reuse ;  /* 0x0000000015057220 */ /* 0x081fe20000400000 */
[----:B------:R-:W-:Y:S01]  /*20e0*/  FMUL R12, R20, R0 ;  /* 0x00000000140c7220 */ /* 0x000fe20000400000 */
[----:B--2---:R-:W0:Y:S01]  /*20f0*/  MUFU.RCP R11, R4 ;  /* 0x00000004000b7308 */ /* 0x004e220000001000 */
[----:B------:R-:W-:-:S07]  /*2100*/  FSETP.GT.AND P2, PT, R4, UR4, PT ;  /* 0x0000000404007c0b */ /* 0x000fce000bf44000 */
[----:B------:R-:W1:Y:S01]  /*2110*/  FCHK P0, R13, R4 ;  /* 0x000000040d007302 */ /* 0x000e620000000000 */
[----:B0-----:R-:W-:-:S04]  /*2120*/  FFMA R10, -R4, R11, 1 ;  /* 0x3f800000040a7423 */ /* 0x001fc8000000010b */
[----:B------:R-:W-:Y:S01]  /*2130*/  FFMA R0, R11, R10, R11 ;  /* 0x0000000a0b007223 */ /* 0x000fe2000000000b */
[-C--:B------:R-:W-:Y:S01]  /*2140*/  FFMA R10, R20, R30.reuse, -R5 ;  /* 0x0000001e140a7223 */ /* 0x080fe20000000805 */
[----:B------:R-:W-:Y:S02]  /*2150*/  FFMA R5, R21, R30, R12 ;  /* 0x0000001e15057223 */ /* 0x000fe4000000000c */
[----:B------:R-:W-:Y:S01]  /*2160*/  FFMA R9, R0, UR4, RZ ;  /* 0x0000000400097c23 */ /* 0x000fe200080000ff */
[----:B------:R-:W-:Y:S01]  /*2170*/  FADD R7, R7, R10 ;  /* 0x0000000a07077221 */ /* 0x000fe20000000000 */
[----:B------:R-:W-:Y:S02]  /*2180*/  FADD R8, R8, R5 ;  /* 0x0000000508087221 */ /* 0x000fe40000000000 */
[----:B------:R-:W-:Y:S01]  /*2190*/  FFMA R5, -R4, R9, UR4 ;  /* 0x0000000404057e23 */ /* 0x000fe20008000109 */
[----:B------:R-:W-:Y:S01]  /*21a0*/  FADD R22, R22, -R7 ;  /* 0x8000000716167221 */ /* 0x000fe20000000000 */
[----:B------:R-:W-:-:S02]  /*21b0*/  FADD R23, R23, -R8 ;  /* 0x8000000817177221 */ /* 0x000fc40000000000 */
[----:B------:R-:W-:Y:S01]  /*21c0*/  FFMA R0, R0, R5, R9 ;  /* 0x0000000500007223 */ /* 0x000fe20000000009 */
[----:B-1----:R-:W-:Y:S06]  /*21d0*/  @!P0 BRA `(.L_x_43) ;  /* 0x0000000000088947 */ /* 0x002fec0003800000 */
[----:B------:R-:W-:-:S07]  /*21e0*/  MOV R8, 0x2200 ;  /* 0x0000220000087802 */ /* 0x000fce0000000f00 */
[----:B------:R-:W-:Y:S05]  /*21f0*/  CALL.REL.NOINC `($__internal_0_$__cuda_sm3x_div_rn_noftz_f32_slowpath) ;  /* 0x00000000008c7944 */ /* 0x000fea0003c00000 */
.L_x_43:
[----:B------:R-:W-:Y:S05]  /*2200*/  BSYNC.RECONVERGENT B0 ;  /* 0x0000000000007941 */ /* 0x000fea0003800200 */
.L_x_42:
[----:B------:R-:W0:Y:S01]  /*2210*/  LDC.64 R4, c[0x0][0x3c0] ;  /* 0x0000f000ff047b82 */ /* 0x000e220000000a00 */
[-C--:B------:R-:W-:Y:S01]  /*2220*/  FFMA R8, -R19, R3.reuse, R18 ;  /* 0x0000000313087223 */ /* 0x080fe20000000112 */
[----:B------:R-:W-:Y:S01]  /*2230*/  FFMA R3, -R18, R3, -R19 ;  /* 0x0000000312037223 */ /* 0x000fe20000000913 */
[----:B------:R-:W-:Y:S02]  /*2240*/  FSEL R0, R0, 1, P2 ;  /* 0x3f80000000007808 */ /* 0x000fe40001000000 */
[----:B------:R-:W-:-:S04]  /*2250*/  FMUL R7, R23, R8 ;  /* 0x0000000817077220 */ /* 0x000fc80000400000 */
[----:B------:R-:W-:-:S04]  /*2260*/  FFMA R7, R22, R3, R7 ;  /* 0x0000000316077223 */ /* 0x000fc80000000007 */
[----:B------:R-:W-:Y:S01]  /*2270*/  FMUL R7, R0, R7 ;  /* 0x0000000700077220 */ /* 0x000fe20000400000 */
[----:B0-----:R-:W-:-:S05]  /*2280*/  IMAD.WIDE R2, R2, 0xc, R4 ;  /* 0x0000000c02027825 */ /* 0x001fca00078e0204 */
[----:B------:R0:W-:Y:S04]  /*2290*/  REDG.E.ADD.F32.FTZ.RN.STRONG.GPU desc[UR6][R2.64], R7 ;  /* 0x00000007020079a6 */ /* 0x0001e8000c12f306 */
[----:B------:R-:W2:Y:S01]  /*22a0*/  LDG.E R9, desc[UR6][R14.64] ;  /* 0x000000060e097981 */ /* 0x000ea2000c1e1900 */
[----:B------:R-:W-:Y:S01]  /*22b0*/  FMUL R13, R22, R0 ;  /* 0x00000000160d7220 */ /* 0x000fe20000400000 */
[----:B--2---:R-:W-:-:S05]  /*22c0*/  IMAD.WIDE R8, R9, 0xc, R4 ;  /* 0x0000000c09087825 */ /* 0x004fca00078e0204 */
[----:B------:R1:W-:Y:S04]  /*22d0*/  REDG.E.ADD.F32.FTZ.RN.STRONG.GPU desc[UR6][R8.64+0x4], R13 ;  /* 0x0000040d080079a6 */ /* 0x0003e8000c12f306 */
[----:B------:R-:W2:Y:S01]  /*22e0*/  LDG.E R11, desc[UR6][R14.64] ;  /* 0x000000060e0b7981 */ /* 0x000ea2000c1e1900 */
[----:B------:R-:W-:Y:S01]  /*22f0*/  FMUL R19, R23, R0 ;  /* 0x0000000017137220 */ /* 0x000fe20000400000 */
[-C--:B------:R-:W-:Y:S01]  /*2300*/  FFMA R12, R21, R6.reuse, -R20 ;  /* 0x00000006150c7223 */ /* 0x080fe20000000814 */
[----:B------:R-:W-:Y:S01]  /*2310*/  FFMA R21, R20, R6, R21 ;  /* 0x0000000614157223 */ /* 0x000fe20000000015 */
[----:B--2---:R-:W-:-:S05]  /*2320*/  IMAD.WIDE R10, R11, 0xc, R4 ;  /* 0x0000000c0b0a7825 */ /* 0x004fca00078e0204 */
[----:B------:R2:W-:Y:S04]  /*2330*/  REDG.E.ADD.F32.FTZ.RN.STRONG.GPU desc[UR6][R10.64+0x8], R19 ;  /* 0x000008130a0079a6 */ /* 0x0005e8000c12f306 */
[----:B------:R-:W3:Y:S01]  /*2340*/  LDG.E R25, desc[UR6][R16.64] ;  /* 0x0000000610197981 */ /* 0x000ee2000c1e1900 */
[----:B0-----:R-:W-:-:S04]  /*2350*/  FMUL R3, R23, R12 ;  /* 0x0000000c17037220 */ /* 0x001fc80000400000 */
[----:B------:R-:W-:-:S04]  /*2360*/  FFMA R3, R22, R21, R3 ;  /* 0x0000001516037223 */ /* 0x000fc80000000003 */
[----:B------:R-:W-:Y:S01]  /*2370*/  FMUL R21, R0, R3 ;  /* 0x0000000300157220 */ /* 0x000fe20000400000 */
[----:B---3--:R-:W-:-:S05]  /*2380*/  IMAD.WIDE R2, R25, 0xc, R4 ;  /* 0x0000000c19027825 */ /* 0x008fca00078e0204 */
[----:B------:R-:W-:Y:S04]  /*2390*/  REDG.E.ADD.F32.FTZ.RN.STRONG.GPU desc[UR6][R2.64], R21 ;  /* 0x00000015020079a6 */ /* 0x000fe8000c12f306 */
[----:B------:R-:W3:Y:S01]  /*23a0*/  LDG.E R7, desc[UR6][R16.64] ;  /* 0x0000000610077981 */ /* 0x000ee2000c1e1900 */
[----:B-1----:R-:W-:Y:S01]  /*23b0*/  FMUL R9, R22, -R0 ;  /* 0x8000000016097220 */ /* 0x002fe20000400000 */
[----:B---3--:R-:W-:-:S05]  /*23c0*/  IMAD.WIDE R6, R7, 0xc, R4 ;  /* 0x0000000c07067825 */ /* 0x008fca00078e0204 */
[----:B------:R-:W-:Y:S04]  /*23d0*/  REDG.E.ADD.F32.FTZ.RN.STRONG.GPU desc[UR6][R6.64+0x4], R9 ;  /* 0x00000409060079a6 */ /* 0x000fe8000c12f306 */
[----:B--2---:R-:W2:Y:S01]  /*23e0*/  LDG.E R11, desc[UR6][R16.64] ;  /* 0x00000006100b7981 */ /* 0x004ea2000c1e1900 */
[----:B------:R-:W-:Y:S01]  /*23f0*/  FMUL R23, R23, -R0 ;  /* 0x8000000017177220 */ /* 0x000fe20000400000 */
[----:B--2---:R-:W-:-:S05]  /*2400*/  IMAD.WIDE R4, R11, 0xc, R4 ;  /* 0x0000000c0b047825 */ /* 0x004fca00078e0204 */
[----:B------:R-:W-:Y:S01]  /*2410*/  REDG.E.ADD.F32.FTZ.RN.STRONG.GPU desc[UR6][R4.64+0x8], R23 ;  /* 0x00000817040079a6 */ /* 0x000fe2000c12f306 */
[----:B------:R-:W-:Y:S05]  /*2420*/  EXIT ;  /* 0x000000000000794d */ /* 0x000fea0003800000 */
        .weak           $__internal_0_$__cuda_sm3x_div_rn_noftz_f32_slowpath
        .type           $__internal_0_$__cuda_sm3x_div_rn_noftz_f32_slowpath,@function
        .size           $__internal_0_$__cuda_sm3x_div_rn_noftz_f32_slowpath,(.L_x_117 - $__internal_0_$__cuda_sm3x_div_rn_noftz_f32_slowpath)
$__internal_0_$__cuda_sm3x_div_rn_noftz_f32_slowpath:
[----:B------:R-:W0:Y:S01]  /*2430*/  LDC R5, c[0x0][0x3b0] ;  /* 0x0000ec00ff057b82 */ /* 0x000e220000000800 */
[----:B------:R-:W-:Y:S01]  /*2440*/  SHF.R.U32.HI R9, RZ, 0x17, R4 ;  /* 0x00000017ff097819 */ /* 0x000fe20000011604 */
[----:B------:R-:W1:Y:S01]  /*2450*/  LDCU UR4, c[0x0][0x3b0] ;  /* 0x00007600ff0477ac */ /* 0x000e620008000800 */
[----:B------:R-:W-:Y:S02]  /*2460*/  BSSY.RECONVERGENT B1, `(.L_x_44) ;  /* 0x0000064000017945 */ /* 0x000fe40003800200 */
[----:B------:R-:W-:-:S05]  /*2470*/  LOP3.LUT R9, R9, 0xff, RZ, 0xc0, !PT ;  /* 0x000000ff09097812 */ /* 0x000fca00078ec0ff */
[----:B------:R-:W-:-:S05]  /*2480*/  VIADD R13, R9, 0xffffffff ;  /* 0xffffffff090d7836 */ /* 0x000fca0000000000 */
[----:B------:R-:W-:Y:S01]  /*2490*/  ISETP.GT.U32.AND P0, PT, R13, 0xfd, PT ;  /* 0x000000fd0d00780c */ /* 0x000fe20003f04070 */
[----:B-1----:R-:W-:Y:S01]  /*24a0*/  IMAD.U32 R11, RZ, RZ, UR4 ;  /* 0x00000004ff0b7e24 */ /* 0x002fe2000f8e00ff */
[----:B0-----:R-:W-:-:S04]  /*24b0*/  SHF.R.U32.HI R0, RZ, 0x17, R5 ;  /* 0x00000017ff007819 */ /* 0x001fc80000011605 */
[----:B------:R-:W-:-:S05]  /*24c0*/  LOP3.LUT R10, R0, 0xff, RZ, 0xc0, !PT ;  /* 0x000000ff000a7812 */ /* 0x000fca00078ec0ff */
[----:B------:R-:W-:-:S05]  /*24d0*/  VIADD R12, R10, 0xffffffff ;  /* 0xffffffff0a0c7836 */ /* 0x000fca0000000000 */
[----:B------:R-:W-:-:S13]  /*24e0*/  ISETP.GT.U32.OR P0, PT, R12, 0xfd, P0 ;  /* 0x000000fd0c00780c */ /* 0x000fda0000704470 */
[----:B------:R-:W-:Y:S01]  /*24f0*/  @!P0 IMAD.MOV.U32 R7, RZ, RZ, RZ ;  /* 0x000000ffff078224 */ /* 0x000fe200078e00ff */
[----:B------:R-:W-:Y:S06]  /*2500*/  @!P0 BRA `(.L_x_45) ;  /* 0x0000000000608947 */ /* 0x000fec0003800000 */
[----:B------:R-:W-:Y:S02]  /*2510*/  FSETP.GTU.FTZ.AND P0, PT, |R5|, +INF , PT ;  /* 0x7f8000000500780b */ /* 0x000fe40003f1c200 */
[----:B------:R-:W-:Y:S02]  /*2520*/  FSETP.GTU.FTZ.AND P1, PT, |R4|, +INF , PT ;  /* 0x7f8000000400780b */ /* 0x000fe40003f3c200 */
[----:B------:R-:W-:Y:S02]  /*2530*/  MOV R0, R4 ;  /* 0x0000000400007202 */ /* 0x000fe40000000f00 */
[----:B------:R-:W-:-:S13]  /*2540*/  PLOP3.LUT P0, PT, P0, P1, PT, 0xf8, 0x8f ;  /* 0x00000000008f781c */ /* 0x000fda0000703f70 */
[----:B------:R-:W-:Y:S05]  /*2550*/  @P0 BRA `(.L_x_46) ;  /* 0x00000004004c0947 */ /* 0x000fea0003800000 */
[----:B------:R-:W-:-:S13]  /*2560*/  LOP3.LUT P0, RZ, R4, 0x7fffffff, R11, 0xc8, !PT ;  /* 0x7fffffff04ff7812 */ /* 0x000fda000780c80b */
[----:B------:R-:W-:Y:S05]  /*2570*/  @!P0 BRA `(.L_x_47) ;  /* 0x00000004003c8947 */ /* 0x000fea0003800000 */
[C---:B------:R-:W-:Y:S02]  /*2580*/  FSETP.NEU.FTZ.AND P3, PT, |R5|.reuse, +INF , PT ;  /* 0x7f8000000500780b */ /* 0x040fe40003f7d200 */
[----:B------:R-:W-:Y:S02]  /*2590*/  FSETP.NEU.FTZ.AND P0, PT, |R0|, +INF , PT ;  /* 0x7f8000000000780b */ /* 0x000fe40003f1d200 */
[----:B------:R-:W-:-:S11]  /*25a0*/  FSETP.NEU.FTZ.AND P1, PT, |R5|, +INF , PT ;  /* 0x7f8000000500780b */ /* 0x000fd60003f3d200 */
[----:B------:R-:W-:Y:S05]  /*25b0*/  @!P0 BRA !P3, `(.L_x_47) ;  /* 0x00000004002c8947 */ /* 0x000fea0005800000 */
[----:B------:R-:W-:-:S04]  /*25c0*/  LOP3.LUT P3, RZ, R11, 0x7fffffff, RZ, 0xc0, !PT ;  /* 0x7fffffff0bff7812 */ /* 0x000fc8000786c0ff */
[----:B------:R-:W-:-:S13]  /*25d0*/  PLOP3.LUT P0, PT, P0, P3, PT, 0x2f, 0xf2 ;  /* 0x0000000000f2781c */ /* 0x000fda0000706577 */
[----:B------:R-:W-:Y:S05]  /*25e0*/  @P0 BRA `(.L_x_48) ;  /* 0x0000000400180947 */ /* 0x000fea0003800000 */
[----:B------:R-:W-:-:S04]  /*25f0*/  LOP3.LUT P0, RZ, R4, 0x7fffffff, RZ, 0xc0, !PT ;  /* 0x7fffffff04ff7812 */ /* 0x000fc8000780c0ff */
[----:B------:R-:W-:-:S13]  /*2600*/  PLOP3.LUT P0, PT, P1, P0, PT, 0x2f, 0xf2 ;  /* 0x0000000000f2781c */ /* 0x000fda0000f00577 */
[----:B------:R-:W-:Y:S05]  /*2610*/  @P0 BRA `(.L_x_49) ;  /* 0x0000000400000947 */ /* 0x000fea0003800000 */
[----:B------:R-:W-:Y:S02]  /*2620*/  ISETP.GE.AND P0, PT, R12, RZ, PT ;  /* 0x000000ff0c00720c */ /* 0x000fe40003f06270 */
[----:B------:R-:W-:-:S11]  /*2630*/  ISETP.GE.AND P1, PT, R13, RZ, PT ;  /* 0x000000ff0d00720c */ /* 0x000fd60003f26270 */
[----:B------:R-:W-:Y:S02]  /*2640*/  @P0 IMAD.MOV.U32 R7, RZ, RZ, RZ ;  /* 0x000000ffff070224 */ /* 0x000fe400078e00ff */
[----:B------:R-:W-:Y:S01]  /*2650*/  @!P0 FFMA R11, R5, 1.84467440737095516160e+19, RZ ;  /* 0x5f800000050b8823 */ /* 0x000fe200000000ff */
[----:B------:R-:W-:Y:S02]  /*2660*/  @!P0 IMAD.MOV.U32 R7, RZ, RZ, -0x40 ;  /* 0xffffffc0ff078424 */ /* 0x000fe400078e00ff */
[----:B------:R-:W-:Y:S02]  /*2670*/  @!P1 FFMA R4, R0, 1.84467440737095516160e+19, RZ ;  /* 0x5f80000000049823 */ /* 0x000fe400000000ff */
[----:B------:R-:W-:-:S07]  /*2680*/  @!P1 VIADD R7, R7, 0x40 ;  /* 0x0000004007079836 */ /* 0x000fce0000000000 */
.L_x_45:
[----:B------:R-:W-:Y:S01]  /*2690*/  LEA R5, R9, 0xc0800000, 0x17 ;  /* 0xc080000009057811 */ /* 0x000fe200078eb8ff */
[----:B------:R-:W-:Y:S01]  /*26a0*/  BSSY.RECONVERGENT B2, `(.L_x_50) ;  /* 0x0000036000027945 */ /* 0x000fe20003800200 */
[----:B------:R-:W-:-:S03]  /*26b0*/  IADD3 R10, PT, PT, R10, -0x7f, RZ ;  /* 0xffffff810a0a7810 */ /* 0x000fc60007ffe0ff */
[----:B------:R-:W-:Y:S02]  /*26c0*/  IMAD.IADD R5, R4, 0x1, -R5 ;  /* 0x0000000104057824 */ /* 0x000fe400078e0a05 */
[C---:B------:R-:W-:Y:S01]  /*26d0*/  IMAD R0, R10.reuse, -0x800000, R11 ;  /* 0xff8000000a007824 */ /* 0x040fe200078e020b */
[----:B------:R-:W-:Y:S01]  /*26e0*/  IADD3 R10, PT, PT, R10, 0x7f, -R9 ;  /* 0x0000007f0a0a7810 */ /* 0x000fe20007ffe809 */
[----:B------:R-:W0:Y:S01]  /*26f0*/  MUFU.RCP R4, R5 ;  /* 0x0000000500047308 */ /* 0x000e220000001000 */
[----:B------:R-:W-:-:S03]  /*2700*/  FADD.FTZ R13, -R5, -RZ ;  /* 0x800000ff050d7221 */ /* 0x000fc60000010100 */
[----:B------:R-:W-:Y:S02]  /*2710*/  IMAD.IADD R7, R10, 0x1, R7 ;  /* 0x000000010a077824 */ /* 0x000fe400078e0207 */
[----:B0-----:R-:W-:-:S04]  /*2720*/  FFMA R25, R4, R13, 1 ;  /* 0x3f80000004197423 */ /* 0x001fc8000000000d */
[----:B------:R-:W-:-:S04]  /*2730*/  FFMA R25, R4, R25, R4 ;  /* 0x0000001904197223 */ /* 0x000fc80000000004 */
[----:B------:R-:W-:-:S04]  /*2740*/  FFMA R4, R0, R25, RZ ;  /* 0x0000001900047223 */ /* 0x000fc800000000ff */
[----:B------:R-:W-:-:S04]  /*2750*/  FFMA R11, R13, R4, R0 ;  /* 0x000000040d0b7223 */ /* 0x000fc80000000000 */
[----:B------:R-:W-:-:S04]  /*2760*/  FFMA R12, R25, R11, R4 ;  /* 0x0000000b190c7223 */ /* 0x000fc80000000004 */
[----:B------:R-:W-:-:S04]  /*2770*/  FFMA R13, R13, R12, R0 ;  /* 0x0000000c0d0d7223 */ /* 0x000fc80000000000 */
[----:B------:R-:W-:-:S05]  /*2780*/  FFMA R0, R25, R13, R12 ;  /* 0x0000000d19007223 */ /* 0x000fca000000000c */
[----:B------:R-:W-:-:S04]  /*2790*/  SHF.R.U32.HI R4, RZ, 0x17, R0 ;  /* 0x00000017ff047819 */ /* 0x000fc80000011600 */
[----:B------:R-:W-:-:S05]  /*27a0*/  LOP3.LUT R4, R4, 0xff, RZ, 0xc0, !PT ;  /* 0x000000ff04047812 */ /* 0x000fca00078ec0ff */
[----:B------:R-:W-:-:S04]  /*27b0*/  IMAD.IADD R9, R4, 0x1, R7 ;  /* 0x0000000104097824 */ /* 0x000fc800078e0207 */
[----:B------:R-:W-:-:S05]  /*27c0*/  VIADD R4, R9, 0xffffffff ;  /* 0xffffffff09047836 */ /* 0x000fca0000000000 */
[----:B------:R-:W-:-:S13]  /*27d0*/  ISETP.GE.U32.AND P0, PT, R4, 0xfe, PT ;  /* 0x000000fe0400780c */ /* 0x000fda0003f06070 */
[----:B------:R-:W-:Y:S05]  /*27e0*/  @!P0 BRA `(.L_x_51) ;  /* 0x0000000000808947 */ /* 0x000fea0003800000 */
[----:B------:R-:W-:-:S13]  /*27f0*/  ISETP.GT.AND P0, PT, R9, 0xfe, PT ;  /* 0x000000fe0900780c */ /* 0x000fda0003f04270 */
[----:B------:R-:W-:Y:S05]  /*2800*/  @P0 BRA `(.L_x_52) ;  /* 0x00000000006c0947 */ /* 0x000fea0003800000 */
[----:B------:R-:W-:-:S13]  /*2810*/  ISETP.GE.AND P0, PT, R9, 0x1, PT ;  /* 0x000000010900780c */ /* 0x000fda0003f06270 */
[----:B------:R-:W-:Y:S05]  /*2820*/  @P0 BRA `(.L_x_53) ;  /* 0x0000000000740947 */ /* 0x000fea0003800000 */
[----:B------:R-:W-:Y:S02]  /*2830*/  ISETP.GE.AND P0, PT, R9, -0x18, PT ;  /* 0xffffffe80900780c */ /* 0x000fe40003f06270 */
[----:B------:R-:W-:-:S11]  /*2840*/  LOP3.LUT R0, R0, 0x80000000, RZ, 0xc0, !PT ;  /* 0x8000000000007812 */ /* 0x000fd600078ec0ff */
[----:B------:R-:W-:Y:S05]  /*2850*/  @!P0 BRA `(.L_x_53) ;  /* 0x0000000000688947 */ /* 0x000fea0003800000 */
[-CC-:B------:R-:W-:Y:S01]  /*2860*/  FFMA.RZ R4, R25, R13.reuse, R12.reuse ;  /* 0x0000000d19047223 */ /* 0x180fe2000000c00c */
[----:B------:R-:W-:Y:S02]  /*2870*/  VIADD R10, R9, 0x20 ;  /* 0x00000020090a7836 */ /* 0x000fe40000000000 */
[-CC-:B------:R-:W-:Y:S01]  /*2880*/  FFMA.RM R5, R25, R13.reuse, R12.reuse ;  /* 0x0000000d19057223 */ /* 0x180fe2000000400c */
[----:B------:R-:W-:Y:S02]  /*2890*/  ISETP.NE.AND P3, PT, R9, RZ, PT ;  /* 0x000000ff0900720c */ /* 0x000fe40003f65270 */
[----:B------:R-:W-:Y:S01]  /*28a0*/  LOP3.LUT R7, R4, 0x7fffff, RZ, 0xc0, !PT ;  /* 0x007fffff04077812 */ /* 0x000fe200078ec0ff */
[----:B------:R-:W-:Y:S01]  /*28b0*/  FFMA.RP R4, R25, R13, R12 ;  /* 0x0000000d19047223 */ /* 0x000fe2000000800c */
[----:B------:R-:W-:Y:S02]  /*28c0*/  ISETP.NE.AND P1, PT, R9, RZ, PT ;  /* 0x000000ff0900720c */ /* 0x000fe40003f25270 */
[----:B------:R-:W-:-:S02]  /*28d0*/  LOP3.LUT R7, R7, 0x800000, RZ, 0xfc, !PT ;  /* 0x0080000007077812 */ /* 0x000fc400078efcff */
[----:B------:R-:W-:Y:S02]  /*28e0*/  IADD3 R9, PT, PT, -R9, RZ, RZ ;  /* 0x000000ff09097210 */ /* 0x000fe40007ffe1ff */
[----:B------:R-:W-:Y:S02]  /*28f0*/  SHF.L.U32 R10, R7, R10, RZ ;  /* 0x0000000a070a7219 */ /* 0x000fe400000006ff */
[----:B------:R-:W-:Y:S02]  /*2900*/  FSETP.NEU.FTZ.AND P0, PT, R4, R5, PT ;  /* 0x000000050400720b */ /* 0x000fe40003f1d000 */
[----:B------:R-:W-:Y:S02]  /*2910*/  SEL R4, R9, RZ, P3 ;  /* 0x000000ff09047207 */ /* 0x000fe40001800000 */
[----:B------:R-:W-:Y:S02]  /*2920*/  ISETP.NE.AND P1, PT, R10, RZ, P1 ;  /* 0x000000ff0a00720c */ /* 0x000fe40000f25270 */
[----:B------:R-:W-:-:S02]  /*2930*/  SHF.R.U32.HI R4, RZ, R4, R7 ;  /* 0x00000004ff047219 */ /* 0x000fc40000011607 */
[----:B------:R-:W-:Y:S02]  /*2940*/  PLOP3.LUT P0, PT, P0, P1, PT, 0xf8, 0x8f ;  /* 0x00000000008f781c */ /* 0x000fe40000703f70 */
[----:B------:R-:W-:Y:S02]  /*2950*/  SHF.R.U32.HI R10, RZ, 0x1, R4 ;  /* 0x00000001ff0a7819 */ /* 0x000fe40000011604 */
[----:B------:R-:W-:-:S04]  /*2960*/  SEL R5, RZ, 0x1, !P0 ;  /* 0x00000001ff057807 */ /* 0x000fc80004000000 */
[----:B------:R-:W-:-:S04]  /*2970*/  LOP3.LUT R5, R5, 0x1, R10, 0xf8, !PT ;  /* 0x0000000105057812 */ /* 0x000fc800078ef80a */
[----:B------:R-:W-:-:S05]  /*2980*/  LOP3.LUT R5, R5, R4, RZ, 0xc0, !PT ;  /* 0x0000000405057212 */ /* 0x000fca00078ec0ff */
[----:B------:R-:W-:-:S05]  /*2990*/  IMAD.IADD R5, R10, 0x1, R5 ;  /* 0x000000010a057824 */ /* 0x000fca00078e0205 */
[----:B------:R-:W-:Y:S01]  /*29a0*/  LOP3.LUT R0, R5, R0, RZ, 0xfc, !PT ;  /* 0x0000000005007212 */ /* 0x000fe200078efcff */
[----:B------:R-:W-:Y:S06]  /*29b0*/  BRA `(.L_x_53) ;  /* 0x0000000000107947 */ /* 0x000fec0003800000 */
.L_x_52:
[----:B------:R-:W-:-:S04]  /*29c0*/  LOP3.LUT R0, R0, 0x80000000, RZ, 0xc0, !PT ;  /* 0x8000000000007812 */ /* 0x000fc800078ec0ff */
[----:B------:R-:W-:Y:S01]  /*29d0*/  LOP3.LUT R0, R0, 0x7f800000, RZ, 0xfc, !PT ;  /* 0x7f80000000007812 */ /* 0x000fe200078efcff */
[----:B------:R-:W-:Y:S06]  /*29e0*/  BRA `(.L_x_53) ;  /* 0x0000000000047947 */ /* 0x000fec0003800000 */
.L_x_51:
[----:B------:R-:W-:-:S07]  /*29f0*/  IMAD R0, R7, 0x800000, R0 ;  /* 0x0080000007007824 */ /* 0x000fce00078e0200 */
.L_x_53:
[----:B------:R-:W-:Y:S05]  /*2a00*/  BSYNC.RECONVERGENT B2 ;  /* 0x0000000000027941 */ /* 0x000fea0003800200 */
.L_x_50:
[----:B------:R-:W-:Y:S05]  /*2a10*/  BRA `(.L_x_54) ;  /* 0x0000000000207947 */ /* 0x000fea0003800000 */
.L_x_49:
[----:B------:R-:W-:-:S04]  /*2a20*/  LOP3.LUT R0, R4, 0x80000000, R11, 0x48, !PT ;  /* 0x8000000004007812 */ /* 0x000fc800078e480b */
[----:B------:R-:W-:Y:S01]  /*2a30*/  LOP3.LUT R0, R0, 0x7f800000, RZ, 0xfc, !PT ;  /* 0x7f80000000007812 */ /* 0x000fe200078efcff */
[----:B------:R-:W-:Y:S06]  /*2a40*/  BRA `(.L_x_54) ;  /* 0x0000000000147947 */ /* 0x000fec0003800000 */
.L_x_48:
[----:B------:R-:W-:Y:S01]  /*2a50*/  LOP3.LUT R0, R4, 0x80000000, R11, 0x48, !PT ;  /* 0x8000000004007812 */ /* 0x000fe200078e480b */
[----:B------:R-:W-:Y:S06]  /*2a60*/  BRA `(.L_x_54) ;  /* 0x00000000000c7947 */ /* 0x000fec0003800000 */
.L_x_47:
[----:B------:R-:W0:Y:S01]  /*2a70*/  MUFU.RSQ R0, -QNAN ;  /* 0xffc0000000007908 */ /* 0x000e220000001400 */
[----:B------:R-:W-:Y:S05]  /*2a80*/  BRA `(.L_x_54) ;  /* 0x0000000000047947 */ /* 0x000fea0003800000 */
.L_x_46:
[----:B------:R-:W-:-:S07]  /*2a90*/  FADD.FTZ R0, R0, R5 ;  /* 0x0000000500007221 */ /* 0x000fce0000010000 */
.L_x_54:
[----:B------:R-:W-:Y:S05]  /*2aa0*/  BSYNC.RECONVERGENT B1 ;  /* 0x0000000000017941 */ /* 0x000fea0003800200 */
.L_x_44:
[----:B------:R-:W-:-:S04]  /*2ab0*/  IMAD.MOV.U32 R9, RZ, RZ, 0x0 ;  /* 0x00000000ff097424 */ /* 0x000fc800078e00ff */
[----:B0-----:R-:W-:Y:S05]  /*2ac0*/  RET.REL.NODEC R8 `(_Z20grad_f_contrib_huberPK6float2S1_iPK6float3PKiS6_fPKfPS2_) ;  /* 0xffffffd4084c7950 */ /* 0x001fea0003c3ffff */
.L_x_55:
        /* <DEDUP_REMOVED lines=11> */
.L_x_117:


//--------------------- .text._Z16transform_pointsPK6float2iPK6float3PKiPS_ --------------------------
	.section	.text._Z16transform_pointsPK6float2iPK6float3PKiPS_,"ax",@progbits
	.align	128
        .global         _Z16transform_pointsPK6float2iPK6float3PKiPS_
        .type           _Z16transform_pointsPK6float2iPK6float3PKiPS_,@function
        .size           _Z16transform_pointsPK6float2iPK6float3PKiPS_,(.L_x_123 - _Z16transform_pointsPK6float2iPK6float3PKiPS_)
        .other          _Z16transform_pointsPK6float2iPK6float3PKiPS_,@"STO_CUDA_ENTRY STV_DEFAULT"
_Z16transform_pointsPK6float2iPK6float3PKiPS_:
.text._Z16transform_pointsPK6float2iPK6float3PKiPS_:
        /* <DEDUP_REMOVED lines=12> */
[----:B0-----:R-:W-:-:S06]  /*00c0*/  IMAD.WIDE R8, R6, 0x4, R8 ;  /* 0x0000000406087825 */ /* 0x001fcc00078e0208 */
[----:B-1----:R-:W2:Y:S01]  /*00d0*/  LDG.E R9, desc[UR6][R8.64] ;  /* 0x0000000608097981 */ /* 0x002ea2000c1e1900 */
[----:B---3--:R-:W-:-:S06]  /*00e0*/  IMAD.WIDE R2, R6, 0x8, R2 ;  /* 0x0000000806027825 */ /* 0x008fcc00078e0202 */
[----:B------:R-:W5:Y:S01]  /*00f0*/  LDG.E.64 R2, desc[UR6][R2.64] ;  /* 0x0000000602027981 */ /* 0x000f62000c1e1b00 */
[----:B--2---:R-:W-:-:S05]  /*0100*/  IMAD.WIDE R10, R9, 0xc, R10 ;  /* 0x0000000c090a7825 */ /* 0x004fca00078e020a */
[----:B------:R-:W2:Y:S04]  /*0110*/  LDG.E R7, desc[UR6][R10.64] ;  /* 0x000000060a077981 */ /* 0x000ea8000c1e1900 */
[----:B------:R0:W5:Y:S04]  /*0120*/  LDG.E R5, desc[UR6][R10.64+0x4] ;  /* 0x000004060a057981 */ /* 0x000168000c1e1900 */
[----:B------:R0:W5:Y:S01]  /*0130*/  LDG.E R4, desc[UR6][R10.64+0x8] ;  /* 0x000008060a047981 */ /* 0x000162000c1e1900 */
[----:B------:R-:W-:Y:S01]  /*0140*/  BSSY.RECONVERGENT B0, `(.L_x_56) ;  /* 0x000006c000007945 */ /* 0x000fe20003800200 */
[----:B--2---:R-:W-:-:S06]  /*0150*/  FMUL R0, R7, 0.63661974668502807617 ;  /* 0x3f22f98307007820 */ /* 0x004fcc0000400000 */
        /* <DEDUP_REMOVED lines=21> */
.L_x_58:
        /* <DEDUP_REMOVED lines=49> */
[----:B------:R-:W-:Y:S02]  /*05c0*/  @P4 IMAD.MOV.U32 R11, RZ, RZ, R19 ;  /* 0x000000ffff0b4224 */ /* 0x000fe400078e0013 */
        /* <DEDUP_REMOVED lines=16> */
.L_x_60:
[----:B------:R-:W-:Y:S05]  /*06d0*/  BSYNC.RECONVERGENT B1 ;  /* 0x0000000000017941 */ /* 0x000fea0003800200 */
.L_x_59:
        /* <DEDUP_REMOVED lines=18> */
.L_x_57:
[----:B------:R-:W-:Y:S05]  /*0800*/  BSYNC.RECONVERGENT B0 ;  /* 0x0000000000007941 */ /* 0x000fea0003800200 */
.L_x_56:
[----:B------:R-:W-:Y:S02]  /*0810*/  IMAD.MOV.U32 R21, RZ, RZ, 0x37cbac00 ;  /* 0x37cbac00ff157424 */ /* 0x000fe400078e00ff */
[----:B------:R-:W-:Y:S01]  /*0820*/  FMUL R10, R14, R14 ;  /* 0x0000000e0e0a7220 */ /* 0x000fe20000400000 */
[----:B------:R-:W-:Y:S01]  /*0830*/  LOP3.LUT R12, R0, 0x1, RZ, 0xc0, !PT ;  /* 0x00000001000c7812 */ /* 0x000fe200078ec0ff */
[----:B------:R-:W-:Y:S01]  /*0840*/  IMAD.MOV.U32 R13, RZ, RZ, 0x3c0885e4 ;  /* 0x3c0885e4ff0d7424 */ /* 0x000fe200078e00ff */
[----:B------:R-:W-:Y:S01]  /*0850*/  FSETP.GE.AND P2, PT, |R7|, 105615, PT ;  /* 0x47ce47800700780b */ /* 0x000fe20003f46200 */
[----:B------:R-:W-:Y:S01]  /*0860*/  FFMA R11, R10, R21, -0.0013887860113754868507 ;  /* 0xbab607ed0a0b7423 */ /* 0x000fe20000000015 */
[----:B------:R-:W-:Y:S01]  /*0870*/  ISETP.NE.U32.AND P0, PT, R12, 0x1, PT ;  /* 0x000000010c00780c */ /* 0x000fe20003f05070 */
[----:B------:R-:W-:Y:S01]  /*0880*/  VIADD R0, R0, 0x1 ;  /* 0x0000000100007836 */ /* 0x000fe20000000000 */
[----:B------:R-:W-:Y:S01]  /*0890*/  BSSY.RECONVERGENT B0, `(.L_x_61) ;  /* 0x000006b000007945 */ /* 0x000fe20003800200 */
[----:B------:R-:W-:Y:S01]  /*08a0*/  IMAD.MOV.U32 R12, RZ, RZ, 0x3e2aaaa8 ;  /* 0x3e2aaaa8ff0c7424 */ /* 0x000fe200078e00ff */
[----:B------:R-:W-:-:S02]  /*08b0*/  FSEL R11, R11, -0.00019574658654164522886, P0 ;  /* 0xb94d41530b0b7808 */ /* 0x000fc40000000000 */
[----:B------:R-:W-:Y:S02]  /*08c0*/  FSEL R13, R13, 0.041666727513074874878, !P0 ;  /* 0x3d2aaabb0d0d7808 */ /* 0x000fe40004000000 */
        /* <DEDUP_REMOVED lines=20> */
.L_x_63:
        /* <DEDUP_REMOVED lines=18> */
[-C--:B------:R-:W-:Y:S01]  /*0b30*/  @P0 MOV R8, R0.reuse ;  /* 0x0000000000080202 */ /* 0x080fe20000000f00 */
[--C-:B------:R-:W-:Y:S01]  /*0b40*/  @P2 IMAD.MOV.U32 R16, RZ, RZ, R0.reuse ;  /* 0x000000ffff102224 */ /* 0x100fe200078e0000 */
[----:B------:R-:W-:Y:S01]  /*0b50*/  @P5 MOV R19, R0 ;  /* 0x0000000000135202 */ /* 0x000fe20000000f00 */
        /* <DEDUP_REMOVED lines=16> */
[----:B------:R-:W-:Y:S01]  /*0c60*/  @P3 IMAD.MOV.U32 R0, RZ, RZ, R8 ;  /* 0x000000ffff003224 */ /* 0x000fe200078e0008 */
[C---:B------:R-:W-:Y:S01]  /*0c70*/  ISETP.EQ.AND P3, PT, R12.reuse, -0x4, PT ;  /* 0xfffffffc0c00780c */ /* 0x040fe20003f62270 */
[--C-:B------:R-:W-:Y:S01]  /*0c80*/  @P4 IMAD.MOV.U32 R0, RZ, RZ, R15.reuse ;  /* 0x000000ffff004224 */ /* 0x100fe200078e000f */
        /* <DEDUP_REMOVED lines=14> */
[----:B------:R-:W-:Y:S01]  /*0d70*/  @P1 IMAD.MOV.U32 R8, RZ, RZ, R15 ;  /* 0x000000ffff081224 */ /* 0x000fe200078e000f */
[----:B------:R-:W-:Y:S01]  /*0d80*/  LOP3.LUT R11, R11, 0x1f, RZ, 0xc0, !PT ;  /* 0x0000001f0b0b7812 */ /* 0x000fe200078ec0ff */
[----:B------:R-:W-:Y:S01]  /*0d90*/  @P0 IMAD.MOV.U32 R8, RZ, RZ, R16 ;  /* 0x000000ffff080224 */ /* 0x000fe200078e0010 */
[----:B------:R-:W-:Y:S02]  /*0da0*/  ISETP.EQ.AND P0, PT, R12, 0x8, PT ;  /* 0x000000080c00780c */ /* 0x000fe40003f02270 */
[----:B------:R-:W-:Y:S01]  /*0db0*/  @P3 MOV R8, R17 ;  /* 0x0000001100083202 */ /* 0x000fe20000000f00 */
[----:B------:R-:W-:Y:S01]  /*0dc0*/  @P5 IMAD.MOV.U32 R8, RZ, RZ, R18 ;  /* 0x000000ffff085224 */ /* 0x000fe200078e0012 */
[----:B------:R-:W-:Y:S01]  /*0dd0*/  SHF.L.W.U32.HI R0, R10, R11, R0 ;  /* 0x0000000b0a007219 */ /* 0x000fe20000010e00 */
[----:B------:R-:W-:-:S08]  /*0de0*/  @P4 IMAD.MOV.U32 R8, RZ, RZ, R19 ;  /* 0x000000ffff084224 */ /* 0x000fd000078e0013 */
[----:B------:R-:W-:-:S05]  /*0df0*/  @P0 IMAD.MOV.U32 R8, RZ, RZ, R9 ;  /* 0x000000ffff080224 */ /* 0x000fca00078e0009 */
[----:B------:R-:W-:-:S07]  /*0e00*/  SHF.L.W.U32.HI R10, R8, R11, R10 ;  /* 0x0000000b080a7219 */ /* 0x000fce0000010e0a */
.L_x_65:
[----:B------:R-:W-:Y:S05]  /*0e10*/  BSYNC.RECONVERGENT B1 ;  /* 0x0000000000017941 */ /* 0x000fea0003800200 */
.L_x_64:
        /* <DEDUP_REMOVED lines=18> */
.L_x_62:
[----:B------:R-:W-:Y:S05]  /*0f40*/  BSYNC.RECONVERGENT B0 ;  /* 0x0000000000007941 */ /* 0x000fea0003800200 */
.L_x_61:
[----:B------:R-:W-:Y:S01]  /*0f50*/  FMUL R7, R9, R9 ;  /* 0x0000000909077220 */ /* 0x000fe20000400000 */
[C---:B------:R-:W-:Y:S01]  /*0f60*/  LOP3.LUT R0, R20.reuse, 0x1, RZ, 0xc0, !PT ;  /* 0x0000000114007812 */ /* 0x040fe200078ec0ff */
[----:B------:R-:W-:Y:S01]  /*0f70*/  IMAD.MOV.U32 R8, RZ, RZ, 0x3d2aaabb ;  /* 0x3d2aaabbff087424 */ /* 0x000fe200078e00ff */
[----:B------:R-:W-:Y:S01]  /*0f80*/  LOP3.LUT P1, RZ, R20, 0x2, RZ, 0xc0, !PT ;  /* 0x0000000214ff7812 */ /* 0x000fe2000782c0ff */
[----:B------:R-:W-:Y:S01]  /*0f90*/  FFMA R21, R7, R21, -0.0013887860113754868507 ;  /* 0xbab607ed07157423 */ /* 0x000fe20000000015 */
[----:B------:R-:W-:Y:S01]  /*0fa0*/  ISETP.NE.U32.AND P0, PT, R0, 0x1, PT ;  /* 0x000000010000780c */ /* 0x000fe20003f05070 */
[----:B------:R-:W-:Y:S01]  /*0fb0*/  IMAD.MOV.U32 R12, RZ, RZ, 0x3effffff ;  /* 0x3effffffff0c7424 */ /* 0x000fe200078e00ff */
[----:B------:R-:W0:Y:S02]  /*0fc0*/  LDC.64 R10, c[0x0][0x3a0] ;  /* 0x0000e800ff0a7b82 */ /* 0x000e240000000a00 */
[----:B------:R-:W-:Y:S02]  /*0fd0*/  FSEL R0, R21, -0.00019574658654164522886, !P0 ;  /* 0xb94d415315007808 */ /* 0x000fe40004000000 */
[----:B------:R-:W-:-:S02]  /*0fe0*/  FSEL R8, R8, 0.0083327032625675201416, !P0 ;  /* 0x3c0885e408087808 */ /* 0x000fc40004000000 */
[----:B------:R-:W-:-:S03]  /*0ff0*/  FSEL R12, -R12, -0.16666662693023681641, !P0 ;  /* 0xbe2aaaa80c0c7808 */ /* 0x000fc60004000100 */
[----:B------:R-:W-:Y:S01]  /*1000*/  FFMA R8, R7, R0, R8 ;  /* 0x0000000007087223 */ /* 0x000fe20000000008 */
[----:B------:R-:W-:-:S03]  /*1010*/  FSEL R0, R9, 1, P0 ;  /* 0x3f80000009007808 */ /* 0x000fc60000000000 */
[C---:B------:R-:W-:Y:S02]  /*1020*/  FFMA R8, R7.reuse, R8, R12 ;  /* 0x0000000807087223 */ /* 0x040fe4000000000c */
[----:B------:R-:W-:-:S04]  /*1030*/  FFMA R7, R7, R0, RZ ;  /* 0x0000000007077223 */ /* 0x000fc800000000ff */
[----:B------:R-:W-:-:S04]  /*1040*/  FFMA R0, R7, R8, R0 ;  /* 0x0000000807007223 */ /* 0x000fc80000000000 */
[----:B------:R-:W-:Y:S01]  /*1050*/  @P1 FADD R0, RZ, -R0 ;  /* 0x80000000ff001221 */ /* 0x000fe20000000000 */
[----:B0-----:R-:W-:-:S04]  /*1060*/  IMAD.WIDE R10, R6, 0x8, R10 ;  /* 0x00000008060a7825 */ /* 0x001fc800078e020a */
[-C--:B-----5:R-:W-:Y:S01]  /*1070*/  FMUL R7, R3, R0.reuse ;  /* 0x0000000003077220 */ /* 0x0a0fe20000400000 */
[----:B------:R-:W-:-:S03]  /*1080*/  FMUL R0, R2, R0 ;  /* 0x0000000002007220 */ /* 0x000fc60000400000 */
[-C--:B------:R-:W-:Y:S01]  /*1090*/  FFMA R2, R2, R14.reuse, -R7 ;  /* 0x0000000e02027223 */ /* 0x080fe20000000807 */
[----:B------:R-:W-:-:S03]  /*10a0*/  FFMA R3, R3, R14, R0 ;  /* 0x0000000e03037223 */ /* 0x000fc60000000000 */
[----:B------:R-:W-:Y:S01]  /*10b0*/  FADD R2, R5, R2 ;  /* 0x0000000205027221 */ /* 0x000fe20000000000 */
[----:B------:R-:W-:-:S05]  /*10c0*/  FADD R3, R4, R3 ;  /* 0x0000000304037221 */ /* 0x000fca0000000000 */
[----:B------:R-:W-:Y:S01]  /*10d0*/  STG.E.64 desc[UR6][R10.64], R2 ;  /* 0x000000020a007986 */ /* 0x000fe2000c101b06 */
[----:B------:R-:W-:Y:S05]  /*10e0*/  EXIT ;  /* 0x000000000000794d */ /* 0x000fea0003800000 */
.L_x_66:
        /* <DEDUP_REMOVED lines=9> */
.L_x_123:


//--------------------- .text._Z12compute_costPK6float2S1_iPK6float3PKiS6_Pf --------------------------
	.section	.text._Z12compute_costPK6float2S1_iPK6float3PKiS6_Pf,"ax",@progbits
	.align	128
        .global         _Z12compute_costPK6float2S1_iPK6float3PKiS6_Pf
        .type           _Z12compute_costPK6float2S1_iPK6float3PKiS6_Pf,@function
        .size           _Z12compute_costPK6float2S1_iPK6float3PKiS6_Pf,(.L_x_118 - _Z12compute_costPK6float2S1_iPK6float3PKiS6_Pf)
        .other          _Z12compute_costPK6float2S1_iPK6float3PKiS6_Pf,@"STO_CUDA_ENTRY STV_DEFAULT"
_Z12compute_costPK6float2S1_iPK6float3PKiS6_Pf:
.text._Z12compute_costPK6float2S1_iPK6float3PKiS6_Pf:
        /* <DEDUP_REMOVED lines=17> */
[----:B------:R-:W2:Y:S01]  /*0110*/  LDG.E R18, desc[UR6][R6.64] ;  /* 0x0000000606127981 */ /* 0x000ea2000c1e1900 */
[----:B------:R-:W-:Y:S03]  /*0120*/  BSSY.RECONVERGENT B0, `(.L_x_67) ;  /* 0x000006e000007945 */ /* 0x000fe60003800200 */
[----:B------:R-:W5:Y:S04]  /*0130*/  LDG.E R2, desc[UR6][R6.64+0x4] ;  /* 0x0000040606027981 */ /* 0x000f68000c1e1900 */
[----:B------:R0:W5:Y:S01]  /*0140*/  LDG.E R3, desc[UR6][R6.64+0x8] ;  /* 0x0000080606037981 */ /* 0x000162000c1e1900 */
        /* <DEDUP_REMOVED lines=8> */
[----:B0-----:R-:W-:Y:S02]  /*01d0*/  P2R R6, PR, RZ, 0x1 ;  /* 0x00000001ff067803 */ /* 0x001fe40000000000 */
        /* <DEDUP_REMOVED lines=13> */
.L_x_69:
        /* <DEDUP_REMOVED lines=39> */
[----:B------:R-:W-:Y:S01]  /*0520*/  @P4 IMAD.MOV.U32 R17, RZ, RZ, R7 ;  /* 0x000000ffff114224 */ /* 0x000fe200078e0007 */
[----:B------:R-:W-:Y:S01]  /*0530*/  @P4 MOV R22, R8 ;  /* 0x0000000800164202 */ /* 0x000fe20000000f00 */
[----:B------:R-:W-:Y:S01]  /*0540*/  @P0 IMAD.MOV.U32 R17, RZ, RZ, R8 ;  /* 0x000000ffff110224 */ /* 0x000fe200078e0008 */
[----:B------:R-:W-:Y:S01]  /*0550*/  ISETP.EQ.AND P4, PT, R23, RZ, PT ;  /* 0x000000ff1700720c */ /* 0x000fe20003f82270 */
[--C-:B------:R-:W-:Y:S02]  /*0560*/  @P1 IMAD.MOV.U32 R17, RZ, RZ, R9.reuse ;  /* 0x000000ffff111224 */ /* 0x100fe400078e0009 */
[----:B------:R-:W-:Y:S01]  /*0570*/  @P2 MOV R17, R10 ;  /* 0x0000000a00112202 */ /* 0x000fe20000000f00 */
[----:B------:R-:W-:Y:S02]  /*0580*/  @P0 IMAD.MOV.U32 R22, RZ, RZ, R9 ;  /* 0x000000ffff160224 */ /* 0x000fe400078e0009 */
[----:B------:R-:W-:-:S02]  /*0590*/  @P1 IMAD.MOV.U32 R22, RZ, RZ, R10 ;  /* 0x000000ffff161224 */ /* 0x000fc400078e000a */
[--C-:B------:R-:W-:Y:S02]  /*05a0*/  @P2 IMAD.MOV.U32 R22, RZ, RZ, R11.reuse ;  /* 0x000000ffff162224 */ /* 0x100fe400078e000b */
[----:B------:R-:W-:Y:S02]  /*05b0*/  @P3 IMAD.MOV.U32 R17, RZ, RZ, R11 ;  /* 0x000000ffff113224 */ /* 0x000fe400078e000b */
[--C-:B------:R-:W-:Y:S01]  /*05c0*/  @P3 IMAD.MOV.U32 R22, RZ, RZ, R6.reuse ;  /* 0x000000ffff163224 */ /* 0x100fe200078e0006 */
[----:B------:R-:W-:Y:S01]  /*05d0*/  @P4 MOV R22, R19 ;  /* 0x0000001300164202 */ /* 0x000fe20000000f00 */
[----:B------:R-:W-:Y:S02]  /*05e0*/  @P4 IMAD.MOV.U32 R17, RZ, RZ, R6 ;  /* 0x000000ffff114224 */ /* 0x000fe400078e0006 */
[----:B------:R-:W-:-:S04]  /*05f0*/  @P5 IMAD.MOV.U32 R17, RZ, RZ, R19 ;  /* 0x000000ffff115224 */ /* 0x000fc800078e0013 */
[----:B------:R-:W-:Y:S01]  /*0600*/  IMAD.MOV.U32 R20, RZ, RZ, R17 ;  /* 0x000000ffff147224 */ /* 0x000fe200078e0011 */
[----:B------:R-:W-:Y:S06]  /*0610*/  @!P6 BRA `(.L_x_71) ;  /* 0x00000000002ce947 */ /* 0x000fec0003800000 */
[----:B------:R-:W-:Y:S01]  /*0620*/  @P0 IMAD.MOV.U32 R21, RZ, RZ, R7 ;  /* 0x000000ffff150224 */ /* 0x000fe200078e0007 */
[----:B------:R-:W-:Y:S01]  /*0630*/  ISETP.EQ.AND P0, PT, R23, 0x8, PT ;  /* 0x000000081700780c */ /* 0x000fe20003f02270 */
[----:B------:R-:W-:Y:S01]  /*0640*/  @P1 IMAD.MOV.U32 R21, RZ, RZ, R8 ;  /* 0x000000ffff151224 */ /* 0x000fe200078e0008 */
[----:B------:R-:W-:Y:S01]  /*0650*/  @P2 MOV R21, R9 ;  /* 0x0000000900152202 */ /* 0x000fe20000000f00 */
[----:B------:R-:W-:Y:S01]  /*0660*/  @P3 IMAD.MOV.U32 R21, RZ, RZ, R10 ;  /* 0x000000ffff153224 */ /* 0x000fe200078e000a */
[----:B------:R-:W-:Y:S01]  /*0670*/  LOP3.LUT R17, R16, 0x1f, RZ, 0xc0, !PT ;  /* 0x0000001f10117812 */ /* 0x000fe200078ec0ff */
[----:B------:R-:W-:Y:S02]  /*0680*/  @P4 IMAD.MOV.U32 R21, RZ, RZ, R11 ;  /* 0x000000ffff154224 */ /* 0x000fe400078e000b */
[----:B------:R-:W-:Y:S01]  /*0690*/  @P5 IMAD.MOV.U32 R21, RZ, RZ, R6 ;  /* 0x000000ffff155224 */ /* 0x000fe200078e0006 */
[----:B------:R-:W-:-:S05]  /*06a0*/  SHF.L.W.U32.HI R22, R20, R17, R22 ;  /* 0x0000001114167219 */ /* 0x000fca0000010e16 */
[----:B------:R-:W-:-:S05]  /*06b0*/  @P0 IMAD.MOV.U32 R21, RZ, RZ, R19 ;  /* 0x000000ffff150224 */ /* 0x000fca00078e0013 */
[----:B------:R-:W-:-:S07]  /*06c0*/  SHF.L.W.U32.HI R20, R21, R17, R20 ;  /* 0x0000001115147219 */ /* 0x000fce0000010e14 */
.L_x_71:
[----:B------:R-:W-:Y:S05]  /*06d0*/  BSYNC.RECONVERGENT B1 ;  /* 0x0000000000017941 */ /* 0x000fea0003800200 */
.L_x_70:
        /* <DEDUP_REMOVED lines=12> */
[----:B------:R-:W-:-:S03]  /*07a0*/  ISETP.GE.AND P1, PT, R23, RZ, PT ;  /* 0x000000ff1700720c */ /* 0x000fc60003f26270 */
[----:B------:R-:W-:-:S04]  /*07b0*/  IMAD.MOV R22, RZ, RZ, -R19 ;  /* 0x000000ffff167224 */ /* 0x000fc800078e0a13 */
[----:B------:R-:W-:Y:S01]  /*07c0*/  @!P0 IMAD.MOV.U32 R19, RZ, RZ, R22 ;  /* 0x000000ffff138224 */ /* 0x000fe200078e0016 */
[----:B0-----:R-:W-:-:S10]  /*07d0*/  DMUL R20, R16, UR4 ;  /* 0x0000000410147c28 */ /* 0x001fd40008000000 */
[----:B------:R-:W0:Y:S02]  /*07e0*/  F2F.F32.F64 R20, R20 ;  /* 0x0000001400147310 */ /* 0x000e240000301000 */
[----:B0-----:R-:W-:-:S07]  /*07f0*/  FSEL R17, -R20, R20, !P1 ;  /* 0x0000001414117208 */ /* 0x001fce0004800100 */
.L_x_68:
[----:B------:R-:W-:Y:S05]  /*0800*/  BSYNC.RECONVERGENT B0 ;  /* 0x0000000000007941 */ /* 0x000fea0003800200 */
.L_x_67:
[----:B------:R-:W-:Y:S02]  /*0810*/  IMAD.MOV.U32 R20, RZ, RZ, 0x37cbac00 ;  /* 0x37cbac00ff147424 */ /* 0x000fe400078e00ff */
[----:B------:R-:W-:Y:S01]  /*0820*/  FMUL R16, R17, R17 ;  /* 0x0000001111107220 */ /* 0x000fe20000400000 */
[C---:B------:R-:W-:Y:S01]  /*0830*/  LOP3.LUT R22, R19.reuse, 0x1, RZ, 0xc0, !PT ;  /* 0x0000000113167812 */ /* 0x040fe200078ec0ff */
[----:B------:R-:W-:Y:S01]  /*0840*/  IMAD.MOV.U32 R23, RZ, RZ, 0x3c0885e4 ;  /* 0x3c0885e4ff177424 */ /* 0x000fe200078e00ff */
[----:B------:R-:W-:Y:S01]  /*0850*/  FSETP.GE.AND P2, PT, |R18|, 105615, PT ;  /* 0x47ce47801200780b */ /* 0x000fe20003f46200 */
[----:B------:R-:W-:Y:S01]  /*0860*/  FFMA R21, R16, R20, -0.0013887860113754868507 ;  /* 0xbab607ed10157423 */ /* 0x000fe20000000014 */
[----:B------:R-:W-:Y:S01]  /*0870*/  ISETP.NE.U32.AND P0, PT, R22, 0x1, PT ;  /* 0x000000011600780c */ /* 0x000fe20003f05070 */
[----:B------:R-:W-:Y:S01]  /*0880*/  IMAD.MOV.U32 R24, RZ, RZ, 0x3e2aaaa8 ;  /* 0x3e2aaaa8ff187424 */ /* 0x000fe200078e00ff */
[----:B------:R-:W-:Y:S01]  /*0890*/  IADD3 R22, PT, PT, R19, 0x1, RZ ;  /* 0x0000000113167810 */ /* 0x000fe20007ffe0ff */
[----:B------:R-:W-:Y:S01]  /*08a0*/  BSSY.RECONVERGENT B0, `(.L_x_72) ;  /* 0x000006c000007945 */ /* 0x000fe20003800200 */
        /* <DEDUP_REMOVED lines=16> */
[----:B------:R-:W-:Y:S01]  /*09b0*/  MOV R22, RZ ;  /* 0x000000ff00167202 */ /* 0x000fe20000000f00 */
[----:B------:R-:W-:Y:S01]  /*09c0*/  IMAD.MOV.U32 R19, RZ, RZ, RZ ;  /* 0x000000ffff137224 */ /* 0x000fe200078e00ff */
[----:B------:R-:W0:Y:S02]  /*09d0*/  LDCU.64 UR8, c[0x4][URZ] ;  /* 0x01000000ff0877ac */ /* 0x000e240008000a00 */
[----:B------:R-:W-:Y:S01]  /*09e0*/  LOP3.LUT R23, R4, 0x80000000, RZ, 0xfc, !PT ;  /* 0x8000000004177812 */ /* 0x000fe200078efcff */
[----:B------:R-:W-:Y:S01]  /*09f0*/  UMOV UR5, URZ ;  /* 0x000000ff00057c82 */ /* 0x000fe20008000000 */
[----:B------:R-:W-:-:S05]  /*0a00*/  UMOV UR4, URZ ;  /* 0x000000ff00047c82 */ /* 0x000fca0008000000 */
.L_x_74:
        /* <DEDUP_REMOVED lines=40> */
[----:B------:R-:W-:Y:S01]  /*0c90*/  @P4 IMAD.MOV.U32 R4, RZ, RZ, R8 ;  /* 0x000000ffff044224 */ /* 0x000fe200078e0008 */
[----:B------:R-:W-:Y:S01]  /*0ca0*/  ISETP.EQ.AND P4, PT, R23, 0x4, PT ;  /* 0x000000041700780c */ /* 0x000fe20003f82270 */
[--C-:B------:R-:W-:Y:S01]  /*0cb0*/  @P2 IMAD.MOV.U32 R4, RZ, RZ, R9.reuse ;  /* 0x000000ffff042224 */ /* 0x100fe200078e0009 */
[----:B------:R-:W-:Y:S01]  /*0cc0*/  @P2 MOV R5, R8 ;  /* 0x0000000800052202 */ /* 0x000fe20000000f00 */
[----:B------:R-:W-:Y:S02]  /*0cd0*/  @P1 IMAD.MOV.U32 R5, RZ, RZ, R9 ;  /* 0x000000ffff051224 */ /* 0x000fe400078e0009 */
[----:B------:R-:W-:-:S02]  /*0ce0*/  @P0 IMAD.MOV.U32 R5, RZ, RZ, R10 ;  /* 0x000000ffff050224 */ /* 0x000fc400078e000a */
[----:B------:R-:W-:Y:S01]  /*0cf0*/  @P1 IMAD.MOV.U32 R4, RZ, RZ, R10 ;  /* 0x000000ffff041224 */ /* 0x000fe200078e000a */
[----:B------:R-:W-:Y:S01]  /*0d00*/  @P0 MOV R4, R11 ;  /* 0x0000000b00040202 */ /* 0x000fe20000000f00 */
[----:B------:R-:W-:Y:S02]  /*0d10*/  @P3 IMAD.MOV.U32 R5, RZ, RZ, R11 ;  /* 0x000000ffff053224 */ /* 0x000fe400078e000b */
[--C-:B------:R-:W-:Y:S02]  /*0d20*/  @P5 IMAD.MOV.U32 R5, RZ, RZ, R6.reuse ;  /* 0x000000ffff055224 */ /* 0x100fe400078e0006 */
[----:B------:R-:W-:Y:S01]  /*0d30*/  @P4 MOV R5, R19 ;  /* 0x0000001300054202 */ /* 0x000fe20000000f00 */
[----:B------:R-:W-:Y:S02]  /*0d40*/  @P3 IMAD.MOV.U32 R4, RZ, RZ, R6 ;  /* 0x000000ffff043224 */ /* 0x000fe400078e0006 */
[----:B------:R-:W-:Y:S02]  /*0d50*/  @P5 IMAD.MOV.U32 R4, RZ, RZ, R19 ;  /* 0x000000ffff045224 */ /* 0x000fe400078e0013 */
[----:B------:R-:W-:Y:S01]  /*0d60*/  IMAD.MOV.U32 R17, RZ, RZ, R5 ;  /* 0x000000ffff117224 */ /* 0x000fe200078e0005 */
[----:B------:R-:W-:Y:S06]  /*0d70*/  @!P6 BRA `(.L_x_76) ;  /* 0x00000000002ce947 */ /* 0x000fec0003800000 */
[----:B------:R-:W-:Y:S01]  /*0d80*/  @P2 IMAD.MOV.U32 R16, RZ, RZ, R7 ;  /* 0x000000ffff102224 */ /* 0x000fe200078e0007 */
[----:B------:R-:W-:Y:S01]  /*0d90*/  LOP3.LUT R22, R22, 0x1f, RZ, 0xc0, !PT ;  /* 0x0000001f16167812 */ /* 0x000fe200078ec0ff */
[----:B------:R-:W-:Y:S02]  /*0da0*/  @P1 IMAD.MOV.U32 R16, RZ, RZ, R8 ;  /* 0x000000ffff101224 */ /* 0x000fe400078e0008 */
        /* <DEDUP_REMOVED lines=8> */
.L_x_76:
[----:B------:R-:W-:Y:S05]  /*0e30*/  BSYNC.RECONVERGENT B1 ;  /* 0x0000000000017941 */ /* 0x000fea0003800200 */
.L_x_75:
        /* <DEDUP_REMOVED lines=18> */
.L_x_73:
[----:B------:R-:W-:Y:S05]  /*0f60*/  BSYNC.RECONVERGENT B0 ;  /* 0x0000000000007941 */ /* 0x000fea0003800200 */
.L_x_72:
[----:B------:R-:W0:Y:S08]  /*0f70*/  LDC.64 R16, c[0x0][0x3a8] ;  /* 0x0000ea00ff107b82 */ /* 0x000e300000000a00 */
[----:B------:R-:W1:Y:S01]  /*0f80*/  LDC.64 R18, c[0x0][0x388] ;  /* 0x0000e200ff127b82 */ /* 0x000e620000000a00 */
[----:B0-----:R-:W-:-:S06]  /*0f90*/  IMAD.WIDE R16, R0, 0x4, R16 ;  /* 0x0000000400107825 */ /* 0x001fcc00078e0210 */
[----:B------:R-:W2:Y:S01]  /*0fa0*/  LDG.E R17, desc[UR6][R16.64] ;  /* 0x0000000610117981 */ /* 0x000ea2000c1e1900 */
[----:B-1----:R-:W-:-:S06]  /*0fb0*/  IMAD.WIDE R18, R0, 0x8, R18 ;  /* 0x0000000800127825 */ /* 0x002fcc00078e0212 */
[----:B------:R-:W5:Y:S01]  /*0fc0*/  LDG.E.64 R18, desc[UR6][R18.64] ;  /* 0x0000000612127981 */ /* 0x000f62000c1e1b00 */
[----:B--2---:R-:W-:-:S05]  /*0fd0*/  IMAD.WIDE R14, R17, 0xc, R14 ;  /* 0x0000000c110e7825 */ /* 0x004fca00078e020e */
[----:B------:R-:W2:Y:S01]  /*0fe0*/  LDG.E R22, desc[UR6][R14.64] ;  /* 0x000000060e167981 */ /* 0x000ea2000c1e1900 */
[----:B------:R-:W-:Y:S01]  /*0ff0*/  FMUL R25, R4, R4 ;  /* 0x0000000404197220 */ /* 0x000fe20000400000 */
[C---:B------:R-:W-:Y:S01]  /*1000*/  LOP3.LUT R26, R5.reuse, 0x1, RZ, 0xc0, !PT ;  /* 0x00000001051a7812 */ /* 0x040fe200078ec0ff */
[----:B------:R-:W-:Y:S01]  /*1010*/  IMAD.MOV.U32 R16, RZ, RZ, 0x3d2aaabb ;  /* 0x3d2aaabbff107424 */ /* 0x000fe200078e00ff */
[----:B------:R-:W-:Y:S01]  /*1020*/  LOP3.LUT P1, RZ, R5, 0x2, RZ, 0xc0, !PT ;  /* 0x0000000205ff7812 */ /* 0x000fe2000782c0ff */
[----:B------:R-:W-:Y:S01]  /*1030*/  FFMA R20, R25, R20, -0.0013887860113754868507 ;  /* 0xbab607ed19147423 */ /* 0x000fe20000000014 */
[----:B------:R-:W-:Y:S01]  /*1040*/  ISETP.NE.U32.AND P0, PT, R26, 0x1, PT ;  /* 0x000000011a00780c */ /* 0x000fe20003f05070 */
[----:B------:R-:W-:Y:S01]  /*1050*/  IMAD.MOV.U32 R26, RZ, RZ, 0x3effffff ;  /* 0x3effffffff1a7424 */ /* 0x000fe200078e00ff */
[----:B------:R-:W5:Y:S02]  /*1060*/  LDG.E R23, desc[UR6][R14.64+0x4] ;  /* 0x000004060e177981 */ /* 0x000f64000c1e1900 */
[----:B------:R-:W-:-:S02]  /*1070*/  FSEL R20, R20, -0.00019574658654164522886, !P0 ;  /* 0xb94d415314147808 */ /* 0x000fc40004000000 */
[----:B------:R-:W-:Y:S01]  /*1080*/  FSEL R16, R16, 0.0083327032625675201416, !P0 ;  /* 0x3c0885e410107808 */ /* 0x000fe20004000000 */
[----:B------:R0:W5:Y:S01]  /*1090*/  LDG.E R24, desc[UR6][R14.64+0x8] ;  /* 0x000008060e187981 */ /* 0x000162000c1e1900 */
[----:B------:R-:W-:Y:S02]  /*10a0*/  FSEL R5, -R26, -0.16666662693023681641, !P0 ;  /* 0xbe2aaaa81a057808 */ /* 0x000fe40004000100 */
[----:B------:R-:W-:Y:S01]  /*10b0*/  FSEL R4, R4, 1, P0 ;  /* 0x3f80000004047808 */ /* 0x000fe20000000000 */
[----:B------:R-:W-:-:S04]  /*10c0*/  FFMA R16, R25, R20, R16 ;  /* 0x0000001419107223 */ /* 0x000fc80000000010 */
[C---:B------:R-:W-:Y:S01]  /*10d0*/  FFMA R5, R25.reuse, R16, R5 ;  /* 0x0000001019057223 */ /* 0x040fe20000000005 */
[----:B------:R-:W-:-:S04]  /*10e0*/  FFMA R25, R25, R4, RZ ;  /* 0x0000000419197223 */ /* 0x000fc800000000ff */
[----:B------:R-:W-:-:S04]  /*10f0*/  FFMA R4, R25, R5, R4 ;  /* 0x0000000519047223 */ /* 0x000fc80000000004 */
[----:B------:R-:W-:-:S04]  /*1100*/  @P1 FADD R4, RZ, -R4 ;  /* 0x80000004ff041221 */ /* 0x000fc80000000000 */
[-C--:B-----5:R-:W-:Y:S01]  /*1110*/  FMUL R5, R13, R4.reuse ;  /* 0x000000040d057220 */ /* 0x0a0fe20000400000 */
[----:B------:R-:W-:-:S03]  /*1120*/  FMUL R4, R12, R4 ;  /* 0x000000040c047220 */ /* 0x000fc60000400000 */
[-C--:B------:R-:W-:Y:S01]  /*1130*/  FFMA R5, R12, R21.reuse, -R5 ;  /* 0x000000150c057223 */ /* 0x080fe20000000805 */
[----:B------:R-:W-:Y:S01]  /*1140*/  FFMA R4, R13, R21, R4 ;  /* 0x000000150d047223 */ /* 0x000fe20000000004 */
[----:B------:R-:W-:Y:S02]  /*1150*/  BSSY.RECONVERGENT B0, `(.L_x_77) ;  /* 0x000006e000007945 */ /* 0x000fe40003800200 */
[----:B------:R-:W-:Y:S01]  /*1160*/  FADD R12, R2, R5 ;  /* 0x00000005020c7221 */ /* 0x000fe20000000000 */
[----:B------:R-:W-:Y:S01]  /*1170*/  FADD R13, R3, R4 ;  /* 0x00000004030d7221 */ /* 0x000fe20000000000 */
[----:B--2---:R-:W-:-:S06]  /*1180*/  FMUL R17, R22, 0.63661974668502807617 ;  /* 0x3f22f98316117820 */ /* 0x004fcc0000400000 */
[----:B------:R-:W0:Y:S01]  /*1190*/  F2I.NTZ R17, R17 ;  /* 0x0000001100117305 */ /* 0x000e220000203100 */
[----:B------:R-:W-:Y:S02]  /*11a0*/  FSETP.GE.AND P2, PT, |R22|, 105615, PT ;  /* 0x47ce47801600780b */ /* 0x000fe40003f46200 */
[----:B0-----:R-:W-:-:S05]  /*11b0*/  I2FP.F32.S32 R15, R17 ;  /* 0x00000011000f7245 */ /* 0x001fca0000201400 */
[----:B------:R-:W-:-:S04]  /*11c0*/  FFMA R14, R15, -1.5707962512969970703, R22 ;  /* 0xbfc90fda0f0e7823 */ /* 0x000fc80000000016 */
[----:B------:R-:W-:-:S04]  /*11d0*/  FFMA R14, R15, -7.5497894158615963534e-08, R14 ;  /* 0xb3a221680f0e7823 */ /* 0x000fc8000000000e */
[----:B------:R-:W-:Y:S01]  /*11e0*/  FFMA R14, R15, -5.3903029534742383927e-15, R14 ;  /* 0xa7c234c50f0e7823 */ /* 0x000fe2000000000e */
[----:B------:R-:W-:Y:S01]  /*11f0*/  P2R R2, PR, RZ, 0x4 ;  /* 0x00000004ff027803 */ /* 0x000fe20000000000 */
[----:B------:R-:W-:-:S03]  /*1200*/  IMAD.MOV.U32 R15, RZ, RZ, R17 ;  /* 0x000000ffff0f7224 */ /* 0x000fc600078e0011 */
[----:B------:R-:W-:Y:S01]  /*1210*/  MOV R2, R14 ;  /* 0x0000000e00027202 */ /* 0x000fe20000000f00 */
        /* <DEDUP_REMOVED lines=12> */
.L_x_79:
        /* <DEDUP_REMOVED lines=40> */
[--C-:B------:R-:W-:Y:S01]  /*1560*/  @P4 IMAD.MOV.U32 R16, RZ, RZ, R8.reuse ;  /* 0x000000ffff104224 */ /* 0x100fe200078e0008 */
[----:B------:R-:W-:Y:S01]  /*1570*/  ISETP.EQ.AND P4, PT, R20, RZ, PT ;  /* 0x000000ff1400720c */ /* 0x000fe20003f82270 */
[----:B------:R-:W-:Y:S01]  /*1580*/  @P0 IMAD.MOV.U32 R3, RZ, RZ, R8 ;  /* 0x000000ffff030224 */ /* 0x000fe200078e0008 */
        /* <DEDUP_REMOVED lines=23> */
.L_x_81:
[----:B------:R-:W-:Y:S05]  /*1700*/  BSYNC.RECONVERGENT B1 ;  /* 0x0000000000017941 */ /* 0x000fea0003800200 */
.L_x_80:
        /* <DEDUP_REMOVED lines=18> */
.L_x_78:
[----:B------:R-:W-:Y:S05]  /*1830*/  BSYNC.RECONVERGENT B0 ;  /* 0x0000000000007941 */ /* 0x000fea0003800200 */
.L_x_77:
        /* <DEDUP_REMOVED lines=26> */
[----:B------:R-:W-:Y:S01]  /*19e0*/  CS2R R14, SRZ ;  /* 0x00000000000e7805 */ /* 0x000fe2000001ff00 */
[----:B------:R-:W0:Y:S03]  /*19f0*/  LDCU.64 UR8, c[0x4][URZ] ;  /* 0x01000000ff0877ac */ /* 0x000e260008000a00 */
[----:B------:R-:W-:Y:S01]  /*1a00*/  LOP3.LUT R21, R2, 0x80000000, RZ, 0xfc, !PT ;  /* 0x8000000002157812 */ /* 0x000fe200078efcff */
[----:B------:R-:W-:Y:S01]  /*1a10*/  UMOV UR5, URZ ;  /* 0x000000ff00057c82 */ /* 0x000fe20008000000 */
[----:B------:R-:W-:-:S05]  /*1a20*/  UMOV UR4, URZ ;  /* 0x000000ff00047c82 */ /* 0x000fca0008000000 */
.L_x_84:
        /* <DEDUP_REMOVED lines=12> */
[C---:B------:R-:W-:Y:S02]  /*1af0*/  ISETP.EQ.AND P5, PT, R14.reuse, 0x14, PT ;  /* 0x000000140e00780c */ /* 0x040fe40003fa2270 */
[----:B------:R-:W-:Y:S01]  /*1b00*/  IADD3 R14, PT, PT, R14, 0x4, RZ ;  /* 0x000000040e0e7810 */ /* 0x000fe20007ffe0ff */
        /* <DEDUP_REMOVED lines=29> */
[----:B------:R-:W-:Y:S01]  /*1ce0*/  @P2 IMAD.MOV.U32 R2, RZ, RZ, R9 ;  /* 0x000000ffff022224 */ /* 0x000fe200078e0009 */
[----:B------:R-:W-:Y:S01]  /*1cf0*/  @P1 MOV R3, R9 ;  /* 0x0000000900031202 */ /* 0x000fe20000000f00 */
[--C-:B------:R-:W-:Y:S02]  /*1d00*/  @P1 IMAD.MOV.U32 R2, RZ, RZ, R10.reuse ;  /* 0x000000ffff021224 */ /* 0x100fe400078e000a */
[----:B------:R-:W-:-:S02]  /*1d10*/  @P0 IMAD.MOV.U32 R3, RZ, RZ, R10 ;  /* 0x000000ffff030224 */ /* 0x000fc400078e000a */
[----:B------:R-:W-:Y:S02]  /*1d20*/  @P0 IMAD.MOV.U32 R2, RZ, RZ, R11 ;  /* 0x000000ffff020224 */ /* 0x000fe400078e000b */
[----:B------:R-:W-:Y:S01]  /*1d30*/  @P3 MOV R3, R11 ;  /* 0x0000000b00033202 */ /* 0x000fe20000000f00 */
[--C-:B------:R-:W-:Y:S02]  /*1d40*/  @P3 IMAD.MOV.U32 R2, RZ, RZ, R6.reuse ;  /* 0x000000ffff023224 */ /* 0x100fe400078e0006 */
[----:B------:R-:W-:Y:S01]  /*1d50*/  @P5 IMAD.MOV.U32 R3, RZ, RZ, R6 ;  /* 0x000000ffff035224 */ /* 0x000fe200078e0006 */
[----:B------:R-:W-:Y:S01]  /*1d60*/  @P4 MOV R3, R15 ;  /* 0x0000000f00034202 */ /* 0x000fe20000000f00 */
[----:B------:R-:W-:Y:S01]  /*1d70*/  @P5 IMAD.MOV.U32 R2, RZ, RZ, R15 ;  /* 0x000000ffff025224 */ /* 0x000fe200078e000f */
[----:B------:R-:W-:Y:S06]  /*1d80*/  @!P6 BRA `(.L_x_86) ;  /* 0x000000000028e947 */ /* 0x000fec0003800000 */
[----:B------:R-:W-:Y:S01]  /*1d90*/  @P1 IMAD.MOV.U32 R7, RZ, RZ, R8 ;  /* 0x000000ffff071224 */ /* 0x000fe200078e0008 */
[----:B------:R-:W-:Y:S01]  /*1da0*/  LOP3.LUT R4, R4, 0x1f, RZ, 0xc0, !PT ;  /* 0x0000001f04047812 */ /* 0x000fe200078ec0ff */
[----:B------:R-:W-:Y:S01]  /*1db0*/  @P0 IMAD.MOV.U32 R7, RZ, RZ, R9 ;  /* 0x000000ffff070224 */ /* 0x000fe200078e0009 */
[----:B------:R-:W-:Y:S01]  /*1dc0*/  ISETP.EQ.AND P0, PT, R5, 0x8, PT ;  /* 0x000000080500780c */ /* 0x000fe20003f02270 */
[----:B------:R-:W-:Y:S01]  /*1dd0*/  @P3 IMAD.MOV.U32 R7, RZ, RZ, R10 ;  /* 0x000000ffff073224 */ /* 0x000fe200078e000a */
[----:B------:R-:W-:Y:S01]  /*1de0*/  @P5 MOV R7, R11 ;  /* 0x0000000b00075202 */ /* 0x000fe20000000f00 */
[----:B------:R-:W-:Y:S01]  /*1df0*/  @P4 IMAD.MOV.U32 R7, RZ, RZ, R6 ;  /* 0x000000ffff074224 */ /* 0x000fe200078e0006 */
[----:B------:R-:W-:-:S09]  /*1e00*/  SHF.L.W.U32.HI R2, R3, R4, R2 ;  /* 0x0000000403027219 */ /* 0x000fd20000010e02 */
[----:B------:R-:W-:-:S05]  /*1e10*/  @P0 IMAD.MOV.U32 R7, RZ, RZ, R15 ;  /* 0x000000ffff070224 */ /* 0x000fca00078e000f */
[----:B------:R-:W-:-:S07]  /*1e20*/  SHF.L.W.U32.HI R3, R7, R4, R3 ;  /* 0x0000000407037219 */ /* 0x000fce0000010e03 */
.L_x_86:
[----:B------:R-:W-:Y:S05]  /*1e30*/  BSYNC.RECONVERGENT B1 ;  /* 0x0000000000017941 */ /* 0x000fea0003800200 */
.L_x_85:
        /* <DEDUP_REMOVED lines=12> */
[----:B------:R-:W-:Y:S02]  /*1f00*/  ISETP.GE.AND P0, PT, R22, RZ, PT ;  /* 0x000000ff1600720c */ /* 0x000fe40003f06270 */
[----:B------:R-:W-:-:S05]  /*1f10*/  IADD3 R2, PT, PT, -R15, RZ, RZ ;  /* 0x000000ff0f027210 */ /* 0x000fca0007ffe1ff */
[----:B------:R-:W-:Y:S01]  /*1f20*/  @!P1 IMAD.MOV.U32 R15, RZ, RZ, R2 ;  /* 0x000000ffff0f9224 */ /* 0x000fe200078e0002 */
[----:B0-----:R-:W-:-:S10]  /*1f30*/  DMUL R4, R4, UR4 ;  /* 0x0000000404047c28 */ /* 0x001fd40008000000 */
[----:B------:R-:W0:Y:S02]  /*1f40*/  F2F.F32.F64 R4, R4 ;  /* 0x0000000400047310 */ /* 0x000e240000301000 */
[----:B0-----:R-:W-:-:S07]  /*1f50*/  FSEL R14, -R4, R4, !P0 ;  /* 0x00000004040e7208 */ /* 0x001fce0004000100 */
.L_x_83:
[----:B------:R-:W-:Y:S05]  /*1f60*/  BSYNC.RECONVERGENT B0 ;  /* 0x0000000000007941 */ /* 0x000fea0003800200 */
.L_x_82:
[----:B------:R-:W-:Y:S01]  /*1f70*/  FMUL R3, R14, R14 ;  /* 0x0000000e0e037220 */ /* 0x000fe20000400000 */
[C---:B------:R-:W-:Y:S01]  /*1f80*/  LOP3.LUT R2, R15.reuse, 0x1, RZ, 0xc0, !PT ;  /* 0x000000010f027812 */ /* 0x040fe200078ec0ff */
[----:B------:R-:W-:Y:S01]  /*1f90*/  IMAD.MOV.U32 R4, RZ, RZ, 0x3d2aaabb ;  /* 0x3d2aaabbff047424 */ /* 0x000fe200078e00ff */
[----:B------:R-:W-:Y:S01]  /*1fa0*/  LOP3.LUT P1, RZ, R15, 0x2, RZ, 0xc0, !PT ;  /* 0x000000020fff7812 */ /* 0x000fe2000782c0ff */
[----:B------:R-:W-:Y:S01]  /*1fb0*/  FFMA R16, R3, R16, -0.0013887860113754868507 ;  /* 0xbab607ed03107423 */ /* 0x000fe20000000010 */
[----:B------:R-:W-:Y:S01]  /*1fc0*/  ISETP.NE.U32.AND P0, PT, R2, 0x1, PT ;  /* 0x000000010200780c */ /* 0x000fe20003f05070 */
[----:B------:R-:W-:Y:S01]  /*1fd0*/  IMAD.MOV.U32 R7, RZ, RZ, 0x3effffff ;  /* 0x3effffffff077424 */ /* 0x000fe200078e00ff */
[----:B------:R-:W-:Y:S02]  /*1fe0*/  BSSY.RECONVERGENT B0, `(.L_x_87) ;  /* 0x000001f000007945 */ /* 0x000fe40003800200 */
[----:B------:R-:W-:Y:S02]  /*1ff0*/  FSEL R16, R16, -0.00019574658654164522886, !P0 ;  /* 0xb94d415310107808 */ /* 0x000fe40004000000 */
[----:B------:R-:W-:-:S02]  /*2000*/  FSEL R4, R4, 0.0083327032625675201416, !P0 ;  /* 0x3c0885e404047808 */ /* 0x000fc40004000000 */
[----:B------:R-:W-:Y:S02]  /*2010*/  FSEL R2, R14, 1, P0 ;  /* 0x3f8000000e027808 */ /* 0x000fe40000000000 */
[----:B------:R-:W-:Y:S01]  /*2020*/  FSEL R7, -R7, -0.16666662693023681641, !P0 ;  /* 0xbe2aaaa807077808 */ /* 0x000fe20004000100 */
[C---:B------:R-:W-:Y:S02]  /*2030*/  FFMA R4, R3.reuse, R16, R4 ;  /* 0x0000001003047223 */ /* 0x040fe40000000004 */
[C---:B------:R-:W-:Y:S02]  /*2040*/  FFMA R5, R3.reuse, R2, RZ ;  /* 0x0000000203057223 */ /* 0x040fe400000000ff */
[----:B------:R-:W-:-:S04]  /*2050*/  FFMA R4, R3, R4, R7 ;  /* 0x0000000403047223 */ /* 0x000fc80000000007 */
[----:B------:R-:W-:-:S04]  /*2060*/  FFMA R2, R5, R4, R2 ;  /* 0x0000000405027223 */ /* 0x000fc80000000002 */
[----:B------:R-:W-:-:S04]  /*2070*/  @P1 FADD R2, RZ, -R2 ;  /* 0x80000002ff021221 */ /* 0x000fc80000000000 */
[-C--:B------:R-:W-:Y:S01]  /*2080*/  FMUL R4, R18, R2.reuse ;  /* 0x0000000212047220 */ /* 0x080fe20000400000 */
[----:B------:R-:W-:-:S03]  /*2090*/  FMUL R3, R19, R2 ;  /* 0x0000000213037220 */ /* 0x000fc60000400000 */
[-C--:B------:R-:W-:Y:S01]  /*20a0*/  FFMA R19, R19, R17.reuse, R4 ;  /* 0x0000001113137223 */ /* 0x080fe20000000004 */
[----:B------:R-:W-:-:S03]  /*20b0*/  FFMA R18, R18, R17, -R3 ;  /* 0x0000001112127223 */ /* 0x000fc60000000803 */
[----:B------:R-:W-:Y:S01]  /*20c0*/  FADD R24, R24, R19 ;  /* 0x0000001318187221 */ /* 0x000fe20000000000 */
[----:B------:R-:W-:-:S03]  /*20d0*/  FADD R23, R23, R18 ;  /* 0x0000001217177221 */ /* 0x000fc60000000000 */
[----:B------:R-:W-:Y:S01]  /*20e0*/  FADD R13, -R13, R24 ;  /* 0x000000180d0d7221 */ /* 0x000fe20000000100 */
[----:B------:R-:W-:-:S03]  /*20f0*/  FADD R12, -R12, R23 ;  /* 0x000000170c0c7221 */ /* 0x000fc60000000100 */
[----:B------:R-:W-:-:S04]  /*2100*/  FMUL R13, R13, R13 ;  /* 0x0000000d0d0d7220 */ /* 0x000fc80000400000 */
[----:B------:R-:W-:-:S04]  /*2110*/  FFMA R2, R12, R12, R13 ;  /* 0x0000000c0c027223 */ /* 0x000fc8000000000d */
[----:B------:R0:W1:Y:S01]  /*2120*/  MUFU.RSQ R3, R2 ;  /* 0x0000000200037308 */ /* 0x0000620000001400 */
[----:B------:R-:W-:-:S04]  /*2130*/  IADD3 R4, PT, PT, R2, -0xd000000, RZ ;  /* 0xf300000002047810 */ /* 0x000fc80007ffe0ff */
[----:B------:R-:W-:-:S13]  /*2140*/  ISETP.GT.U32.AND P0, PT, R4, 0x727fffff, PT ;  /* 0x727fffff0400780c */ /* 0x000fda0003f04070 */
[----:B01----:R-:W-:Y:S05]  /*2150*/  @!P0 BRA `(.L_x_88) ;  /* 0x00000000000c8947 */ /* 0x003fea0003800000 */
[----:B------:R-:W-:-:S07]  /*2160*/  MOV R8, 0x2180 ;  /* 0x0000218000087802 */ /* 0x000fce0000000f00 */
[----:B------:R-:W-:Y:S05]  /*2170*/  CALL.REL.NOINC `($__internal_1_$__cuda_sm20_sqrt_rn_f32_slowpath) ;  /* 0x0000000000287944 */ /* 0x000fea0003c00000 */
[----:B------:R-:W-:Y:S05]  /*2180*/  BRA `(.L_x_89) ;  /* 0x0000000000107947 */ /* 0x000fea0003800000 */
.L_x_88:
[----:B------:R-:W-:Y:S01]  /*2190*/  FMUL.FTZ R5, R2, R3 ;  /* 0x0000000302057220 */ /* 0x000fe20000410000 */
[----:B------:R-:W-:-:S03]  /*21a0*/  FMUL.FTZ R3, R3, 0.5 ;  /* 0x3f00000003037820 */ /* 0x000fc60000410000 */
[----:B------:R-:W-:-:S04]  /*21b0*/  FFMA R2, -R5, R5, R2 ;  /* 0x0000000505027223 */ /* 0x000fc80000000102 */
[----:B------:R-:W-:-:S07]  /*21c0*/  FFMA R5, R2, R3, R5 ;  /* 0x0000000302057223 */ /* 0x000fce0000000005 */
.L_x_89:
[----:B------:R-:W-:Y:S05]  /*21d0*/  BSYNC.RECONVERGENT B0 ;  /* 0x0000000000007941 */ /* 0x000fea0003800200 */
.L_x_87:
[----:B------:R-:W0:Y:S02]  /*21e0*/  LDC.64 R2, c[0x0][0x3b0] ;  /* 0x0000ec00ff027b82 */ /* 0x000e240000000a00 */
[----:B0-----:R-:W-:-:S05]  /*21f0*/  IMAD.WIDE R2, R0, 0x4, R2 ;  /* 0x0000000400027825 */ /* 0x001fca00078e0202 */
[----:B------:R-:W-:Y:S01]  /*2200*/  STG.E desc[UR6][R2.64], R5 ;  /* 0x0000000502007986 */ /* 0x000fe2000c101906 */
[----:B------:R-:W-:Y:S05]  /*2210*/  EXIT ;  /* 0x000000000000794d */ /* 0x000fea0003800000 */
        .weak           $__internal_1_$__cuda_sm20_sqrt_rn_f32_slowpath
        .type           $__internal_1_$__cuda_sm20_sqrt_rn_f32_slowpath,@function
        .size           $__internal_1_$__cuda_sm20_sqrt_rn_f32_slowpath,(.L_x_118 - $__internal_1_$__cuda_sm20_sqrt_rn_f32_slowpath)
$__internal_1_$__cuda_sm20_sqrt_rn_f32_slowpath:
[----:B------:R-:W-:-:S13]  /*2220*/  LOP3.LUT P0, RZ, R2, 0x7fffffff, RZ, 0xc0, !PT ;  /* 0x7fffffff02ff7812 */ /* 0x000fda000780c0ff */
[----:B------:R-:W-:Y:S01]  /*2230*/  @!P0 IMAD.MOV.U32 R3, RZ, RZ, R2 ;  /* 0x000000ffff038224 */ /* 0x000fe200078e0002 */
[----:B------:R-:W-:Y:S06]  /*2240*/  @!P0 BRA `(.L_x_90) ;  /* 0x0000000000408947 */ /* 0x000fec0003800000 */
[----:B------:R-:W-:-:S13]  /*2250*/  FSETP.GEU.FTZ.AND P0, PT, R2, RZ, PT ;  /* 0x000000ff0200720b */ /* 0x000fda0003f1e000 */
[----:B------:R-:W-:Y:S01]  /*2260*/  @!P0 IMAD.MOV.U32 R3, RZ, RZ, 0x7fffffff ;  /* 0x7fffffffff038424 */ /* 0x000fe200078e00ff */
[----:B------:R-:W-:Y:S06]  /*2270*/  @!P0 BRA `(.L_x_90) ;  /* 0x0000000000348947 */ /* 0x000fec0003800000 */
[----:B------:R-:W-:-:S13]  /*2280*/  FSETP.GTU.FTZ.AND P0, PT, |R2|, +INF , PT ;  /* 0x7f8000000200780b */ /* 0x000fda0003f1c200 */
[----:B------:R-:W-:Y:S01]  /*2290*/  @P0 FADD.FTZ R3, R2, 1 ;  /* 0x3f80000002030421 */ /* 0x000fe20000010000 */
[----:B------:R-:W-:Y:S06]  /*22a0*/  @P0 BRA `(.L_x_90) ;  /* 0x0000000000280947 */ /* 0x000fec0003800000 */
[----:B------:R-:W-:-:S13]  /*22b0*/  FSETP.NEU.FTZ.AND P0, PT, |R2|, +INF , PT ;  /* 0x7f8000000200780b */ /* 0x000fda0003f1d200 */
[----:B------:R-:W-:-:S04]  /*22c0*/  @P0 FFMA R4, R2, 1.84467440737095516160e+19, RZ ;  /* 0x5f80000002040823 */ /* 0x000fc800000000ff */
[----:B------:R-:W0:Y:S02]  /*22d0*/  @P0 MUFU.RSQ R3, R4 ;  /* 0x0000000400030308 */ /* 0x000e240000001400 */
[----:B0-----:R-:W-:Y:S01]  /*22e0*/  @P0 FMUL.FTZ R5, R4, R3 ;  /* 0x0000000304050220 */ /* 0x001fe20000410000 */
[----:B------:R-:W-:Y:S01]  /*22f0*/  @P0 FMUL.FTZ R7, R3, 0.5 ;  /* 0x3f00000003070820 */ /* 0x000fe20000410000 */
[----:B------:R-:W-:Y:S02]  /*2300*/  @!P0 IMAD.MOV.U32 R3, RZ, RZ, R2 ;  /* 0x000000ffff038224 */ /* 0x000fe400078e0002 */
[----:B------:R-:W-:-:S04]  /*2310*/  @P0 FADD.FTZ R6, -R5, -RZ ;  /* 0x800000ff05060221 */ /* 0x000fc80000010100 */
[----:B------:R-:W-:-:S04]  /*2320*/  @P0 FFMA R6, R5, R6, R4 ;  /* 0x0000000605060223 */ /* 0x000fc80000000004 */
[----:B------:R-:W-:-:S04]  /*2330*/  @P0 FFMA R6, R6, R7, R5 ;  /* 0x0000000706060223 */ /* 0x000fc80000000005 */
[----:B------:R-:W-:-:S07]  /*2340*/  @P0 FMUL.FTZ R3, R6, 2.3283064365386962891e-10 ;  /* 0x2f80000006030820 */ /* 0x000fce0000410000 */
.L_x_90:
[----:B------:R-:W-:Y:S01]  /*2350*/  MOV R5, R3 ;  /* 0x0000000300057202 */ /* 0x000fe20000000f00 */
[----:B------:R-:W-:Y:S02]  /*2360*/  IMAD.MOV.U32 R2, RZ, RZ, R8 ;  /* 0x000000ffff027224 */ /* 0x000fe400078e0008 */
[----:B------:R-:W-:-:S04]  /*2370*/  IMAD.MOV.U32 R3, RZ, RZ, 0x0 ;  /* 0x00000000ff037424 */ /* 0x000fc800078e00ff */
[----:B------:R-:W-:Y:S05]  /*2380*/  RET.REL.NODEC R2 `(_Z12compute_costPK6float2S1_iPK6float3PKiS6_Pf) ;  /* 0xffffffdc021c7950 */ /* 0x000fea0003c3ffff */
.L_x_91:
        /* <DEDUP_REMOVED lines=15> */
.L_x_118:


//--------------------- .text._Z18compute_cost_huberPK6float2S1_iPK6float3PKiS6_fPf --------------------------
	.section	.text._Z18compute_cost_huberPK6float2S1_iPK6float3PKiS6_fPf,"ax",@progbits
	.align	128
        .global         _Z18compute_cost_huberPK6float2S1_iPK6float3PKiS6_fPf
        .type           _Z18compute_cost_huberPK6float2S1_iPK6float3PKiS6_fPf,@function
        .size           _Z18compute_cost_huberPK6float2S1_iPK6float3PKiS6_fPf,(.L_x_119 - _Z18compute_cost_huberPK6float2S1_iPK6float3PKiS6_fPf)
        .other          _Z18compute_cost_huberPK6float2S1_iPK6float3PKiS6_fPf,@"STO_CUDA_ENTRY STV_DEFAULT"
_Z18compute_cost_huberPK6float2S1_iPK6float3PKiS6_fPf:
.text._Z18compute_cost_huberPK6float2S1_iPK6float3PKiS6_fPf:
        /* <DEDUP_REMOVED lines=43> */
.L_x_94:
        /* <DEDUP_REMOVED lines=66> */
.L_x_96:
[----:B------:R-:W-:Y:S05]  /*06d0*/  BSYNC.RECONVERGENT B1 ;  /* 0x0000000000017941 */ /* 0x000fea0003800200 */
.L_x_95:
        /* <DEDUP_REMOVED lines=18> */
.L_x_93:
[----:B------:R-:W-:Y:S05]  /*0800*/  BSYNC.RECONVERGENT B0 ;  /* 0x0000000000007941 */ /* 0x000fea0003800200 */
.L_x_92:
        /* <DEDUP_REMOVED lines=32> */
.L_x_99:
        /* <DEDUP_REMOVED lines=66> */
.L_x_101:
[----:B------:R-:W-:Y:S05]  /*0e30*/  BSYNC.RECONVERGENT B1 ;  /* 0x0000000000017941 */ /* 0x000fea0003800200 */
.L_x_100:
        /* <DEDUP_REMOVED lines=18> */
.L_x_98:
[----:B------:R-:W-:Y:S05]  /*0f60*/  BSYNC.RECONVERGENT B0 ;  /* 0x0000000000007941 */ /* 0x000fea0003800200 */
.L_x_97:
        /* <DEDUP_REMOVED lines=55> */
.L_x_104:
        /* <DEDUP_REMOVED lines=66> */
.L_x_106:
[----:B------:R-:W-:Y:S05]  /*1700*/  BSYNC.RECONVERGENT B1 ;  /* 0x0000000000017941 */ /* 0x000fea0003800200 */
.L_x_105:
        /* <DEDUP_REMOVED lines=18> */
.L_x_103:
[----:B------:R-:W-:Y:S05]  /*1830*/  BSYNC.RECONVERGENT B0 ;  /* 0x0000000000007941 */ /* 0x000fea0003800200 */
.L_x_102:
        /* <DEDUP_REMOVED lines=31> */
.L_x_109:
        /* <DEDUP_REMOVED lines=64> */
.L_x_111:
[----:B------:R-:W-:Y:S05]  /*1e30*/  BSYNC.RECONVERGENT B1 ;  /* 0x0000000000017941 */ /* 0x000fea0003800200 */
.L_x_110:
        /* <DEDUP_REMOVED lines=18> */
.L_x_108:
[----:B------:R-:W-:Y:S05]  /*1f60*/  BSYNC.RECONVERGENT B0 ;  /* 0x0000000000007941 */ /* 0x000fea0003800200 */
.L_x_107:
        /* <DEDUP_REMOVED lines=32> */
[----:B------:R-:W-:Y:S05]  /*2170*/  CALL.REL.NOINC `($__internal_2_$__cuda_sm20_sqrt_rn_f32_slowpath) ;  /* 0x0000000000547944 */ /* 0x000fea0003c00000 */
[----:B------:R-:W-:Y:S05]  /*2180*/  BRA `(.L_x_114) ;  /* 0x0000000000107947 */ /* 0x000fea0003800000 */
.L_x_113:
[----:B------:R-:W-:Y:S01]  /*2190*/  FMUL.FTZ R12, R3, R2 ;  /* 0x00000002030c7220 */ /* 0x000fe20000410000 */
[----:B------:R-:W-:-:S03]  /*21a0*/  FMUL.FTZ R2, R2, 0.5 ;  /* 0x3f00000002027820 */ /* 0x000fc60000410000 */
[----:B------:R-:W-:-:S04]  /*21b0*/  FFMA R3, -R12, R12, R3 ;  /* 0x0000000c0c037223 */ /* 0x000fc80000000103 */
[----:B------:R-:W-:-:S07]  /*21c0*/  FFMA R12, R3, R2, R12 ;  /* 0x00000002030c7223 */ /* 0x000fce000000000c */
.L_x_114:
[----:B------:R-:W-:Y:S05]  /*21d0*/  BSYNC.RECONVERGENT B0 ;  /* 0x0000000000007941 */ /* 0x000fea0003800200 */
.L_x_112:
[----:B------:R-:W0:Y:S01]  /*21e0*/  LDCU UR4, c[0x0][0x3b0] ;  /* 0x00007600ff0477ac */ /* 0x000e220008000800 */
[----:B------:R-:W1:Y:S01]  /*21f0*/  LDC.64 R10, c[0x0][0x3b8] ;  /* 0x0000ee00ff0a7b82 */ /* 0x000e620000000a00 */
[----:B0-----:R-:W-:-:S13]  /*2200*/  FSETP.GTU.AND P0, PT, R12, UR4, PT ;  /* 0x000000040c007c0b */ /* 0x001fda000bf0c000 */
[----:B------:R-:W0:Y:S01]  /*2210*/  @!P0 F2F.F64.F32 R2, R12 ;  /* 0x0000000c00028310 */ /* 0x000e220000201800 */
[----:B------:R-:W-:-:S07]  /*2220*/  @P0 FMUL R6, R12, UR4 ;  /* 0x000000040c060c20 */ /* 0x000fce0008400000 */
[----:B------:R-:W2:Y:S01]  /*2230*/  @P0 F2F.F64.F32 R8, UR4 ;  /* 0x0000000400080d10 */ /* 0x000ea20008201800 */
[----:B0-----:R-:W-:-:S07]  /*2240*/  @!P0 DMUL R4, R2, 0.5 ;  /* 0x3fe0000002048828 */ /* 0x001fce0000000000 */
[----:B------:R-:W0:Y:S01]  /*2250*/  @P0 F2F.F64.F32 R6, R6 ;  /* 0x0000000600060310 */ /* 0x000e220000201800 */
[----:B------:R-:W-:Y:S02]  /*2260*/  @!P0 DMUL R2, R2, R4 ;  /* 0x0000000402028228 */ /* 0x000fe40000000000 */
[----:B--2---:R-:W-:-:S08]  /*2270*/  @P0 DMUL R4, R8, -0.5 ;  /* 0xbfe0000008040828 */ /* 0x004fd00000000000 */
[----:B0-----:R-:W-:Y:S01]  /*2280*/  @P0 DFMA R2, R8, R4, R6 ;  /* 0x000000040802022b */ /* 0x001fe20000000006 */
[----:B-1----:R-:W-:-:S09]  /*2290*/  IMAD.WIDE R4, R0, 0x4, R10 ;  /* 0x0000000400047825 */ /* 0x002fd200078e020a */
[----:B------:R-:W0:Y:S02]  /*22a0*/  F2F.F32.F64 R3, R2 ;  /* 0x0000000200037310 */ /* 0x000e240000301000 */
[----:B0-----:R-:W-:Y:S01]  /*22b0*/  STG.E desc[UR6][R4.64], R3 ;  /* 0x0000000304007986 */ /* 0x001fe2000c101906 */
[----:B------:R-:W-:Y:S05]  /*22c0*/  EXIT ;  /* 0x000000000000794d */ /* 0x000fea0003800000 */
        .weak           $__internal_2_$__cuda_sm20_sqrt_rn_f32_slowpath
        .type           $__internal_2_$__cuda_sm20_sqrt_rn_f32_slowpath,@function
        .size           $__internal_2_$__cuda_sm20_sqrt_rn_f32_slowpath,(.L_x_119 - $__internal_2_$__cuda_sm20_sqrt_rn_f32_slowpath)
$__internal_2_$__cuda_sm20_sqrt_rn_f32_slowpath:
[----:B------:R-:W-:-:S13]  /*22d0*/  LOP3.LUT P0, RZ, R3, 0x7fffffff, RZ, 0xc0, !PT ;  /* 0x7fffffff03ff7812 */ /* 0x000fda000780c0ff */
[----:B------:R-:W-:Y:S05]  /*22e0*/  @!P0 BRA `(.L_x_115) ;  /* 0x0000000000448947 */ /* 0x000fea0003800000 */
[----:B------:R-:W-:Y:S01]  /*22f0*/  FSETP.GEU.FTZ.AND P0, PT, R3, RZ, PT ;  /* 0x000000ff0300720b */ /* 0x000fe20003f1e000 */
[----:B------:R-:W-:-:S12]  /*2300*/  IMAD.MOV.U32 R2, RZ, RZ, R3 ;  /* 0x000000ffff027224 */ /* 0x000fd800078e0003 */
        /* <DEDUP_REMOVED lines=15> */
.L_x_115:
[----:B------:R-:W-:Y:S01]  /*2400*/  MOV R12, R3 ;  /* 0x00000003000c7202 */ /* 0x000fe20000000f00 */
[----:B------:R-:W-:Y:S02]  /*2410*/  IMAD.MOV.U32 R2, RZ, RZ, R8 ;  /* 0x000000ffff027224 */ /* 0x000fe400078e0008 */
[----:B------:R-:W-:-:S04]  /*2420*/  IMAD.MOV.U32 R3, RZ, RZ, 0x0 ;  /* 0x00000000ff037424 */ /* 0x000fc800078e00ff */
[----:B------:R-:W-:Y:S05]  /*2430*/  RET.REL.NODEC R2 `(_Z18compute_cost_huberPK6float2S1_iPK6float3PKiS6_fPf) ;  /* 0xffffffd802f07950 */ /* 0x000fea0003c3ffff */
.L_x_116:
        /* <DEDUP_REMOVED lines=12> */
.L_x_119:


//--------------------- .nv.global.init           --------------------------
	.section	.nv.global.init,"aw",@progbits
	.align	4
.nv.global.init:
	.type		__cudart_i2opi_f,@object
	.size		__cudart_i2opi_f,(.L_0 - __cudart_i2opi_f)
__cudart_i2opi_f:
        /*0000*/ 	.byte	0x41, 0x90, 0x43, 0x3c, 0x99, 0x95, 0x62, 0xdb, 0xc0, 0xdd, 0x34, 0xf5, 0xd1, 0x57, 0x27, 0xfc
        /*0010*/ 	.byte	0x29, 0x15, 0x44, 0x4e, 0x6e, 0x83, 0xf9, 0xa2
.L_0:


//--------------------- .nv.shared.reserved.0     --------------------------
	.section	.nv.shared.reserved.0,"aw",@nobits
	.weak		__nv_reservedSMEM_offset_0_alias
	.size		__nv_reservedSMEM_offset_0_alias, 0, 64
	.other		__nv_reservedSMEM_offset_0_alias,@"STO_CUDA_RESERVED_SHARED STV_DEFAULT"
__nv_reservedSMEM_offset_0_alias:
	.zero		0
	.zero		64


//--------------------- .nv.constant0._Z18compute_new_paramsPK6float3PS_mS2_fS2_ --------------------------
	.section	.nv.constant0._Z18compute_new_paramsPK6float3PS_mS2_fS2_,"a",@progbits
	.sectionflags	@""
	.align	4
.nv.constant0._Z18compute_new_paramsPK6float3PS_mS2_fS2_:
	.zero		944


//--------------------- .nv.constant0._Z14grad_f_contribPK6float2S1_iPK6float3PKiS6_PS2_ --------------------------
	.section	.nv.constant0._Z14grad_f_contribPK6float2S1_iPK6float3PKiS6_PS2_,"a",@progbits
	.sectionflags	@""
	.align	4
.nv.constant0._Z14grad_f_contribPK6float2S1_iPK6float3PKiS6_PS2_:
	.zero		952


//--------------------- .nv.constant0._Z20grad_f_contrib_huberPK6float2S1_iPK6float3PKiS6_fPKfPS2_ --------------------------
	.section	.nv.constant0._Z20grad_f_contrib_huberPK6float2S1_iPK6float3PKiS6_fPKfPS2_,"a",@progbits
	.sectionflags	@""
	.align	4
.nv.constant0._Z20grad_f_contrib_huberPK6float2S1_iPK6float3PKiS6_fPKfPS2_:
	.zero		968


//--------------------- .nv.constant0._Z16transform_pointsPK6float2iPK6float3PKiPS_ --------------------------
	.section	.nv.constant0._Z16transform_pointsPK6float2iPK6float3PKiPS_,"a",@progbits
	.sectionflags	@""
	.align	4
.nv.constant0._Z16transform_pointsPK6float2iPK6float3PKiPS_:
	.zero		936


//--------------------- .nv.constant0._Z12compute_costPK6float2S1_iPK6float3PKiS6_Pf --------------------------
	.section	.nv.constant0._Z12compute_costPK6float2S1_iPK6float3PKiS6_Pf,"a",@progbits
	.sectionflags	@""
	.align	4
.nv.constant0._Z12compute_costPK6float2S1_iPK6float3PKiS6_Pf:
	.zero		952


//--------------------- .nv.constant0._Z18compute_cost_huberPK6float2S1_iPK6float3PKiS6_fPf --------------------------
	.section	.nv.constant0._Z18compute_cost_huberPK6float2S1_iPK6float3PKiS6_fPf,"a",@progbits
	.sectionflags	@""
	.align	4
.nv.constant0._Z18compute_cost_huberPK6float2S1_iPK6float3PKiS6_fPf:
	.zero		960


//--------------------- SYMBOLS --------------------------

	.type		.nv.reservedSmem.offset0,@object
	.size		.nv.reservedSmem.offset0,0x4
